	.target	sm_100a

	.elftype	@"ET_EXEC"


//--------------------- .note.nv.tkinfo           --------------------------
	.section	.note.nv.tkinfo,"",@"SHT_NOTE"
	.sectionflags	@"SHF_NOTE_NV_TKINFO"
	.tkinfo
        /*0018*/ 	.word	0x00000081
        /*0030*/ 	.string	""
        /*0030*/ 	.string	"ptxas-blackwell"
        /*0030*/ 	.string	"Cuda compilation tools, release 12.9, V12.9.86"
        /*0030*/ 	.string	"Build cuda_12.9.r12.9/compiler.36037853_0"
        /*0030*/ 	.string	"-v  -suppress-debug-info  -lineinfo  -arch sm_100a "



//--------------------- .note.nv.cuver            --------------------------
	.section	.note.nv.cuver,"",@"SHT_NOTE"
	.sectionflags	@"SHF_NOTE_NV_CUVER"
        /*0018*/ 	.short	0x0001
        /*001a*/ 	.short	0x0064
        /*001c*/ 	.short	0x0001
        /*001e*/ 	.short	0x0000
        /*0020*/ 	.short	0x0001
        /*0022*/ 	.short	0x0000


//--------------------- .nv.info                  --------------------------
	.section	.nv.info,"",@"SHT_CUDA_INFO"
	.align	4


	//----- nvinfo : EIATTR_REGCOUNT
	.align		4
        /*0000*/ 	.byte	0x04, 0x2f
        /*0002*/ 	.short	(.L_4 - .L_3)
	.align		4
.L_3:
        /*0004*/ 	.word	index@(gluon_tcgen05)
        /*0008*/ 	.word	0x00000047


	//----- nvinfo : EIATTR_FRAME_SIZE
	.align		4
.L_4:
        /*000c*/ 	.byte	0x04, 0x11
        /*000e*/ 	.short	(.L_6 - .L_5)
	.align		4
.L_5:
        /*0010*/ 	.word	index@($__internal_2_$__cuda_sm10x_tcgen05_guardrail_trap_unallocated_columns_being_dealloced)
        /*0014*/ 	.word	0x00000000


	//----- nvinfo : EIATTR_FRAME_SIZE
	.align		4
.L_6:
        /*0018*/ 	.byte	0x04, 0x11
        /*001a*/ 	.short	(.L_8 - .L_7)
	.align		4
.L_7:
        /*001c*/ 	.word	index@($__internal_1_$__cuda_sm10x_tcgen05_guardrail_trap_phase_invalid_during_alloc)
        /*0020*/ 	.word	0x00000000


	//----- nvinfo : EIATTR_FRAME_SIZE
	.align		4
.L_8:
        /*0024*/ 	.byte	0x04, 0x11
        /*0026*/ 	.short	(.L_10 - .L_9)
	.align		4
.L_9:
        /*0028*/ 	.word	index@($__internal_0_$__cuda_sm10x_tcgen05_guardrail_trap_col_being_dealloced_not_returned_by_alloc)
        /*002c*/ 	.word	0x00000000


	//----- nvinfo : EIATTR_FRAME_SIZE
	.align		4
.L_10:
        /*0030*/ 	.byte	0x04, 0x11
        /*0032*/ 	.short	(.L_12 - .L_11)
	.align		4
.L_11:
        /*0034*/ 	.word	index@(gluon_tcgen05)
        /*0038*/ 	.word	0x00000000


	//----- nvinfo : EIATTR_MIN_STACK_SIZE
	.align		4
.L_12:
        /*003c*/ 	.byte	0x04, 0x12
        /*003e*/ 	.short	(.L_14 - .L_13)
	.align		4
.L_13:
        /*0040*/ 	.word	index@(gluon_tcgen05)
        /*0044*/ 	.word	0x00000000
.L_14:


//--------------------- .nv.info.gluon_tcgen05    --------------------------
	.section	.nv.info.gluon_tcgen05,"",@"SHT_CUDA_INFO"
	.sectionflags	@""
	.align	4


	//----- nvinfo : EIATTR_CUDA_API_VERSION
	.align		4
        /*0000*/ 	.byte	0x04, 0x37
        /*0002*/ 	.short	(.L_16 - .L_15)
.L_15:
        /*0004*/ 	.word	0x00000081


	//----- nvinfo : EIATTR_KPARAM_INFO
	.align		4
.L_16:
        /*0008*/ 	.byte	0x04, 0x17
        /*000a*/ 	.short	(.L_18 - .L_17)
.L_17:
        /*000c*/ 	.word	0x00000000
        /*0010*/ 	.short	0x000a
        /*0012*/ 	.short	0x0048
        /*0014*/ 	.byte	0x00, 0xf4, 0x21, 0x00


	//----- nvinfo : EIATTR_KPARAM_INFO
	.align		4
.L_18:
        /*0018*/ 	.byte	0x04, 0x17
        /*001a*/ 	.short	(.L_20 - .L_19)
.L_19:
        /*001c*/ 	.word	0x00000000
        /*0020*/ 	.short	0x0009
        /*0022*/ 	.short	0x0040
        /*0024*/ 	.byte	0x00, 0xf4, 0x21, 0x00


	//----- nvinfo : EIATTR_KPARAM_INFO
	.align		4
.L_20:
        /*0028*/ 	.byte	0x04, 0x17
        /*002a*/ 	.short	(.L_22 - .L_21)
.L_21:
        /*002c*/ 	.word	0x00000000
        /*0030*/ 	.short	0x0008
        /*0032*/ 	.short	0x0038
        /*0034*/ 	.byte	0x00, 0xf0, 0x21, 0x00


	//----- nvinfo : EIATTR_KPARAM_INFO
	.align		4
.L_22:
        /*0038*/ 	.byte	0x04, 0x17
        /*003a*/ 	.short	(.L_24 - .L_23)
.L_23:
        /*003c*/ 	.word	0x00000000
        /*0040*/ 	.short	0x0007
        /*0042*/ 	.short	0x0030
        /*0044*/ 	.byte	0x00, 0xf0, 0x21, 0x00


	//----- nvinfo : EIATTR_KPARAM_INFO
	.align		4
.L_24:
        /*0048*/ 	.byte	0x04, 0x17
        /*004a*/ 	.short	(.L_26 - .L_25)
.L_25:
        /*004c*/ 	.word	0x00000000
        /*0050*/ 	.short	0x0006
        /*0052*/ 	.short	0x0028
        /*0054*/ 	.byte	0x00, 0xf0, 0x21, 0x00


	//----- nvinfo : EIATTR_KPARAM_INFO
	.align		4
.L_26:
        /*0058*/ 	.byte	0x04, 0x17
        /*005a*/ 	.short	(.L_28 - .L_27)
.L_27:
        /*005c*/ 	.word	0x00000000
        /*0060*/ 	.short	0x0005
        /*0062*/ 	.short	0x0020
        /*0064*/ 	.byte	0x00, 0xf0, 0x11, 0x00


	//----- nvinfo : EIATTR_KPARAM_INFO
	.align		4
.L_28:
        /*0068*/ 	.byte	0x04, 0x17
        /*006a*/ 	.short	(.L_30 - .L_29)
.L_29:
        /*006c*/ 	.word	0x00000000
        /*0070*/ 	.short	0x0004
        /*0072*/ 	.short	0x001c
        /*0074*/ 	.byte	0x00, 0xf0, 0x11, 0x00


	//----- nvinfo : EIATTR_KPARAM_INFO
	.align		4
.L_30:
        /*0078*/ 	.byte	0x04, 0x17
        /*007a*/ 	.short	(.L_32 - .L_31)
.L_31:
        /*007c*/ 	.word	0x00000000
        /*0080*/ 	.short	0x0003
        /*0082*/ 	.short	0x0018
        /*0084*/ 	.byte	0x00, 0xf0, 0x11, 0x00


	//----- nvinfo : EIATTR_KPARAM_INFO
	.align		4
.L_32:
        /*0088*/ 	.byte	0x04, 0x17
        /*008a*/ 	.short	(.L_34 - .L_33)
.L_33:
        /*008c*/ 	.word	0x00000000
        /*0090*/ 	.short	0x0002
        /*0092*/ 	.short	0x0010
        /*0094*/ 	.byte	0x00, 0xf4, 0x21, 0x00


	//----- nvinfo : EIATTR_KPARAM_INFO
	.align		4
.L_34:
        /*0098*/ 	.byte	0x04, 0x17
        /*009a*/ 	.short	(.L_36 - .L_35)
.L_35:
        /*009c*/ 	.word	0x00000000
        /*00a0*/ 	.short	0x0001
        /*00a2*/ 	.short	0x0008
        /*00a4*/ 	.byte	0x00, 0xf4, 0x21, 0x00


	//----- nvinfo : EIATTR_KPARAM_INFO
	.align		4
.L_36:
        /*00a8*/ 	.byte	0x04, 0x17
        /*00aa*/ 	.short	(.L_38 - .L_37)
.L_37:
        /*00ac*/ 	.word	0x00000000
        /*00b0*/ 	.short	0x0000
        /*00b2*/ 	.short	0x0000
        /*00b4*/ 	.byte	0x00, 0xf4, 0x21, 0x00


	//----- nvinfo : EIATTR_AT_ENTRY_FRAGMENTS
	.align		4
.L_38:
        /*00b8*/ 	.byte	0x04, 0x4f
        /*00ba*/ 	.short	(.L_40 - .L_39)


	//   ....[0]....
.L_39:
        /*00bc*/ 	.word	0x00000004


	//----- nvinfo : EIATTR_RESERVED_SMEM_USED
	.align		4
.L_40:
        /*00c0*/ 	.byte	0x01, 0x41
	.zero		2


	//----- nvinfo : EIATTR_SPARSE_MMA_MASK
	.align		4
        /*00c4*/ 	.byte	0x03, 0x50
        /*00c6*/ 	.short	0x0000


	//----- nvinfo : EIATTR_TCGEN05_1CTA_USED
	.align		4
        /*00c8*/ 	.byte	0x01, 0x51
	.zero		2


	//----- nvinfo : EIATTR_MAXREG_COUNT
	.align		4
        /*00cc*/ 	.byte	0x03, 0x1b
        /*00ce*/ 	.short	0x00ff


	//----- nvinfo : EIATTR_NUM_BARRIERS
	.align		4
        /*00d0*/ 	.byte	0x02, 0x4c
        /*00d2*/ 	.byte	0x01
	.zero		1


	//----- nvinfo : EIATTR_INT_WARP_WIDE_INSTR_OFFSETS
	.align		4
        /*00d4*/ 	.byte	0x04, 0x31
        /*00d6*/ 	.short	(.L_42 - .L_41)


	//   ....[0]....
.L_41:
        /*00d8*/ 	.word	0x00001620


	//   ....[1]....
        /*00dc*/ 	.word	0x00001640


	//   ....[2]....
        /*00e0*/ 	.word	0x000016c0


	//   ....[3]....
        /*00e4*/ 	.word	0x00001a80


	//   ....[4]....
        /*00e8*/ 	.word	0x00001a90


	//   ....[5]....
        /*00ec*/ 	.word	0x00001af0


	//   ....[6]....
        /*00f0*/ 	.word	0x00001b00


	//   ....[7]....
        /*00f4*/ 	.word	0x00001d50


	//   ....[8]....
        /*00f8*/ 	.word	0x00001d60


	//   ....[9]....
        /*00fc*/ 	.word	0x00001ee0


	//   ....[10]....
        /*0100*/ 	.word	0x00001f10


	//   ....[11]....
        /*0104*/ 	.word	0x00001f40


	//   ....[12]....
        /*0108*/ 	.word	0x00001f60


	//   ....[13]....
        /*010c*/ 	.word	0x00002180


	//   ....[14]....
        /*0110*/ 	.word	0x00002190


	//   ....[15]....
        /*0114*/ 	.word	0x00002530


	//   ....[16]....
        /*0118*/ 	.word	0x00002540


	//   ....[17]....
        /*011c*/ 	.word	0x000029b0


	//   ....[18]....
        /*0120*/ 	.word	0x00002a00


	//----- nvinfo : EIATTR_COOP_GROUP_MASK_REGIDS
	.align		4
.L_42:
        /*0124*/ 	.byte	0x04, 0x29
        /*0126*/ 	.short	(.L_44 - .L_43)


	//   ....[0]....
.L_43:
        /*0128*/ 	.word	0xffffffff


	//   ....[1]....
        /*012c*/ 	.word	0xffffffff


	//   ....[2]....
        /*0130*/ 	.word	0xffffffff


	//   ....[3]....
        /*0134*/ 	.word	0xffffffff


	//   ....[4]....
        /*0138*/ 	.word	0xffffffff


	//   ....[5]....
        /*013c*/ 	.word	0xffffffff


	//   ....[6]....
        /*0140*/ 	.word	0xffffffff


	//   ....[7]....
        /*0144*/ 	.word	0xffffffff


	//   ....[8]....
        /*0148*/ 	.word	0xffffffff


	//   ....[9]....
        /*014c*/ 	.word	0xffffffff


	//----- nvinfo : EIATTR_COOP_GROUP_INSTR_OFFSETS
	.align		4
.L_44:
        /*0150*/ 	.byte	0x04, 0x28
        /*0152*/ 	.short	(.L_46 - .L_45)


	//   ....[0]....
.L_45:
        /*0154*/ 	.word	0x00000050


	//   ....[1]....
        /*0158*/ 	.word	0x00000310


	//   ....[2]....
        /*015c*/ 	.word	0x000004f0


	//   ....[3]....
        /*0160*/ 	.word	0x000009a0


	//   ....[4]....
        /*0164*/ 	.word	0x00000ae0


	//   ....[5]....
        /*0168*/ 	.word	0x00000f50


	//   ....[6]....
        /*016c*/ 	.word	0x00001090


	//   ....[7]....
        /*0170*/ 	.word	0x000014e0


	//   ....[8]....
        /*0174*/ 	.word	0x00002840


	//   ....[9]....
        /*0178*/ 	.word	0x00002ab0


	//----- nvinfo : EIATTR_VRC_CTA_INIT_COUNT
	.align		4
.L_46:
        /*017c*/ 	.byte	0x02, 0x4a
        /*017e*/ 	.byte	0x80
	.zero		1


	//----- nvinfo : EIATTR_MBARRIER_INSTR_OFFSETS
	.align		4
        /*0180*/ 	.byte	0x04, 0x39
        /*0182*/ 	.short	(.L_48 - .L_47)


	//   ....[0]....
.L_47:
        /*0184*/ 	.word	0x000016e0
        /*0188*/ 	.word	0x000000ff
        /*018c*/ 	.word	0x0000c000
        /*0190*/ 	.short	0x0100
        /*0192*/ 	.byte	0x08
	.zero		1


	//   ....[1]....
        /*0194*/ 	.word	0x000016f0
        /*0198*/ 	.word	0x000000ff
        /*019c*/ 	.word	0x0000c020
        /*01a0*/ 	.short	0x0100
        /*01a2*/ 	.byte	0x08
	.zero		1


	//   ....[2]....
        /*01a4*/ 	.word	0x000017a0
        /*01a8*/ 	.word	0x000000ff
        /*01ac*/ 	.word	0x0000c008
        /*01b0*/ 	.short	0x0100
        /*01b2*/ 	.byte	0x08
	.zero		1


	//   ....[3]....
        /*01b4*/ 	.word	0x000017b0
        /*01b8*/ 	.word	0x000000ff
        /*01bc*/ 	.word	0x0000c028
        /*01c0*/ 	.short	0x0100
        /*01c2*/ 	.byte	0x08
	.zero		1


	//   ....[4]....
        /*01c4*/ 	.word	0x00001890
        /*01c8*/ 	.word	0x000000ff
        /*01cc*/ 	.word	0x0000c010
        /*01d0*/ 	.short	0x0100
        /*01d2*/ 	.byte	0x08
	.zero		1


	//   ....[5]....
        /*01d4*/ 	.word	0x000018a0
        /*01d8*/ 	.word	0x000000ff
        /*01dc*/ 	.word	0x0000c030
        /*01e0*/ 	.short	0x0100
        /*01e2*/ 	.byte	0x08
	.zero		1


	//   ....[6]....
        /*01e4*/ 	.word	0x000019b0
        /*01e8*/ 	.word	0x000000ff
        /*01ec*/ 	.word	0x0000c018
        /*01f0*/ 	.short	0x0100
        /*01f2*/ 	.byte	0x08
	.zero		1


	//   ....[7]....
        /*01f4*/ 	.word	0x000019c0
        /*01f8*/ 	.word	0x000000ff
        /*01fc*/ 	.word	0x0000c038
        /*0200*/ 	.short	0x0100
        /*0202*/ 	.byte	0x08
	.zero		1


	//   ....[8]....
        /*0204*/ 	.word	0x00001b90
        /*0208*/ 	.word	0x000000ff
        /*020c*/ 	.word	0x0000c000
        /*0210*/ 	.short	0x010a
        /*0212*/ 	.byte	0x08
	.zero		1


	//   ....[9]....
        /*0214*/ 	.word	0x00001db0
        /*0218*/ 	.word	0x000000ff
        /*021c*/ 	.word	0x0000c020
        /*0220*/ 	.short	0x010a
        /*0222*/ 	.byte	0x08
	.zero		1


	//   ....[10]....
        /*0224*/ 	.word	0x00001fe0
        /*0228*/ 	.word	0x000000ff
        /*022c*/ 	.word	0x0000c000
        /*0230*/ 	.short	0x010a
        /*0232*/ 	.byte	0x1c
	.zero		1


	//   ....[11]....
        /*0234*/ 	.word	0x000021d0
        /*0238*/ 	.word	0x000000ff
        /*023c*/ 	.word	0x0000c020
        /*0240*/ 	.short	0x010a
        /*0242*/ 	.byte	0x1c
	.zero		1


	//   ....[12]....
        /*0244*/ 	.word	0x000022b0
        /*0248*/ 	.word	0x000000ff
        /*024c*/ 	.word	0x0000c000
        /*0250*/ 	.short	0x0108
        /*0252*/ 	.byte	0x08
	.zero		1


	//   ....[13]....
        /*0254*/ 	.word	0x000022c0
        /*0258*/ 	.word	0x000000ff
        /*025c*/ 	.word	0x0000c020
        /*0260*/ 	.short	0x0108
        /*0262*/ 	.byte	0x08
	.zero		1


	//   ....[14]....
        /*0264*/ 	.word	0x00002310
        /*0268*/ 	.word	0x000000ff
        /*026c*/ 	.word	0x0000c008
        /*0270*/ 	.short	0x0108
        /*0272*/ 	.byte	0x08
	.zero		1


	//   ....[15]....
        /*0274*/ 	.word	0x00002320
        /*0278*/ 	.word	0x000000ff
        /*027c*/ 	.word	0x0000c028
        /*0280*/ 	.short	0x0108
        /*0282*/ 	.byte	0x08
	.zero		1


	//   ....[16]....
        /*0284*/ 	.word	0x00002370
        /*0288*/ 	.word	0x000000ff
        /*028c*/ 	.word	0x0000c010
        /*0290*/ 	.short	0x0108
        /*0292*/ 	.byte	0x08
	.zero		1


	//   ....[17]....
        /*0294*/ 	.word	0x00002380
        /*0298*/ 	.word	0x000000ff
        /*029c*/ 	.word	0x0000c030
        /*02a0*/ 	.short	0x0108
        /*02a2*/ 	.byte	0x08
	.zero		1


	//   ....[18]....
        /*02a4*/ 	.word	0x000023d0
        /*02a8*/ 	.word	0x000000ff
        /*02ac*/ 	.word	0x0000c018
        /*02b0*/ 	.short	0x0108
        /*02b2*/ 	.byte	0x08
	.zero		1


	//   ....[19]....
        /*02b4*/ 	.word	0x000023e0
        /*02b8*/ 	.word	0x000000ff
        /*02bc*/ 	.word	0x0000c038
        /*02c0*/ 	.short	0x0108
        /*02c2*/ 	.byte	0x08
	.zero		1


	//   ....[20]....
        /*02c4*/ 	.word	0x00002ad0
        /*02c8*/ 	.word	0x000000ff
        /*02cc*/ 	.word	0x0000c000
        /*02d0*/ 	.short	0x010a
        /*02d2*/ 	.byte	0x08
	.zero		1


	//   ....[21]....
        /*02d4*/ 	.word	0x00002b00
        /*02d8*/ 	.word	0x000000ff
        /*02dc*/ 	.word	0x0000c020
        /*02e0*/ 	.short	0x010a
        /*02e2*/ 	.byte	0x08
	.zero		1


	//   ....[22]....
        /*02e4*/ 	.word	0x00002b30
        /*02e8*/ 	.word	0x000000ff
        /*02ec*/ 	.word	0x0000c000
        /*02f0*/ 	.short	0x010a
        /*02f2*/ 	.byte	0x1c
	.zero		1


	//   ....[23]....
        /*02f4*/ 	.word	0x00002b60
        /*02f8*/ 	.word	0x000000ff
        /*02fc*/ 	.word	0x0000c020
        /*0300*/ 	.short	0x010a
        /*0302*/ 	.byte	0x1c
	.zero		1


	//----- nvinfo : EIATTR_NUM_MBARRIERS
	.align		4
.L_48:
        /*0304*/ 	.byte	0x03, 0x38
        /*0306*/ 	.short	0x0008


	//----- nvinfo : EIATTR_EXIT_INSTR_OFFSETS
	.align		4
        /*0308*/ 	.byte	0x04, 0x1c
        /*030a*/ 	.short	(.L_50 - .L_49)


	//   ....[0]....
.L_49:
        /*030c*/ 	.word	0x00002ac0


	//----- nvinfo : EIATTR_REQNTID
	.align		4
.L_50:
        /*0310*/ 	.byte	0x04, 0x10
        /*0312*/ 	.short	(.L_52 - .L_51)
.L_51:
        /*0314*/ 	.word	0x00000080
        /*0318*/ 	.word	0x00000001
        /*031c*/ 	.word	0x00000001


	//----- nvinfo : EIATTR_CRS_STACK_SIZE
	.align		4
.L_52:
        /*0320*/ 	.byte	0x04, 0x1e
        /*0322*/ 	.short	(.L_54 - .L_53)
.L_53:
        /*0324*/ 	.word	0x00000000


	//----- nvinfo : EIATTR_CBANK_PARAM_SIZE
	.align		4
.L_54:
        /*0328*/ 	.byte	0x03, 0x19
        /*032a*/ 	.short	0x0050


	//----- nvinfo : EIATTR_PARAM_CBANK
	.align		4
        /*032c*/ 	.byte	0x04, 0x0a
        /*032e*/ 	.short	(.L_56 - .L_55)
	.align		4
.L_55:
        /*0330*/ 	.word	index@(.nv.constant0.gluon_tcgen05)
        /*0334*/ 	.short	0x0380
        /*0336*/ 	.short	0x0050


	//----- nvinfo : EIATTR_SW_WAR
	.align		4
.L_56:
        /*0338*/ 	.byte	0x04, 0x36
        /*033a*/ 	.short	(.L_58 - .L_57)
.L_57:
        /*033c*/ 	.word	0x00000008
.L_58:


//--------------------- .nv.compat                --------------------------
	.section	.nv.compat,"",@"SHT_CUDA_COMPAT_INFO"
	.align	4
        /*0000*/ 	.byte	0x02, 0x02, 0x02, 0x00, 0x02, 0x05, 0x05, 0x00, 0x02, 0x03, 0x03, 0x00, 0x02, 0x06, 0x01, 0x00


//--------------------- .nv.callgraph             --------------------------
	.section	.nv.callgraph,"",@"SHT_CUDA_CALLGRAPH"
	.align	4
	.sectionentsize	8
	.align		4
        /*0000*/ 	.word	0x00000000
	.align		4
        /*0004*/ 	.word	0xffffffff
	.align		4
        /*0008*/ 	.word	0x00000000
	.align		4
        /*000c*/ 	.word	0xfffffffe
	.align		4
        /*0010*/ 	.word	0x00000000
	.align		4
        /*0014*/ 	.word	0xfffffffd
	.align		4
        /*0018*/ 	.word	0x00000000
	.align		4
        /*001c*/ 	.word	0xfffffffc


//--------------------- .text.gluon_tcgen05       --------------------------
	.section	.text.gluon_tcgen05,"ax",@progbits
	.align	128
        .global         gluon_tcgen05
        .type           gluon_tcgen05,@function
        .size           gluon_tcgen05,(.L_x_85 - gluon_tcgen05)
        .other          gluon_tcgen05,@"STO_CUDA_ENTRY STV_DEFAULT"
gluon_tcgen05:
.text.gluon_tcgen05:
[----:B------:R-:W1:Y:S01]  /*0000*/  LDC R1, c[0x0][0x37c] ;  /* 0x0000df00ff017b82 */ /* 0x000e620000000800 */
[----:B------:R-:W2:Y:S02]  /*0010*/  S2R R0, SR_TID.X ;  /* 0x0000000000007919 */ /* 0x000ea40000002100 */
[----:B--2---:R-:W-:-:S13]  /*0020*/  ISETP.GE.U32.AND P2, PT, R0, 0x20, PT ;  /* 0x000000200000780c */ /* 0x004fda0003f46070 */
[----:B------:R-:W-:Y:S05]  /*0030*/  @P2 BRA `(.L_x_0) ;  /* 0x0000000000b82947 */ /* 0x000fea0003800000 */
[----:B------:R-:W2:Y:S01]  /*0040*/  S2UR UR6, SR_CgaCtaId ;  /* 0x00000000000679c3 */ /* 0x000ea20000008800 */
[----:B------:R-:W-:Y:S01]  /*0050*/  NOP ;  /* 0x0000000000007918 */ /* 0x000fe20000000000 */
[----:B------:R-:W-:Y:S02]  /*0060*/  UMOV UR4, 0x40 ;  /* 0x0000004000047882 */ /* 0x000fe40000000000 */
[----:B--2---:R-:W-:-:S09]  /*0070*/  ULEA UR4, UR6, UR4, 0x18 ;  /* 0x0000000406047291 */ /* 0x004fd2000f8ec0ff */
[----:B------:R-:W2:Y:S01]  /*0080*/  LDS.U8 R2, [UR4] ;  /* 0x00000004ff027984 */ /* 0x000ea20008000000 */
[----:B------:R-:W-:Y:S02]  /*0090*/  UMOV UR4, 0x400 ;  /* 0x0000040000047882 */ /* 0x000fe40000000000 */
[----:B------:R-:W-:Y:S01]  /*00a0*/  ULEA UR4, UR6, UR4, 0x18 ;  /* 0x0000000406047291 */ /* 0x000fe2000f8ec0ff */
[----:B--2---:R-:W-:-:S13]  /*00b0*/  ISETP.NE.AND P0, PT, R2, RZ, PT ;  /* 0x000000ff0200720c */ /* 0x004fda0003f05270 */
[----:B------:R-:W-:Y:S05]  /*00c0*/  @P0 BRA `(.L_x_1) ;  /* 0x00000000007c0947 */ /* 0x000fea0003800000 */
[----:B------:R-:W-:-:S13]  /*00d0*/  ELECT P0, URZ, PT ;  /* 0x0000000000ff782f */ /* 0x000fda0003800000 */
[----:B------:R-:W-:Y:S05]  /*00e0*/  @!P0 BRA `(.L_x_2) ;  /* 0x0000000000848947 */ /* 0x000fea0003800000 */
[----:B------:R-:W-:Y:S01]  /*00f0*/  UMOV UR5, 0x4 ;  /* 0x0000000400057882 */ /* 0x000fe20000000000 */
[----:B------:R-:W-:Y:S02]  /*0100*/  IMAD.MOV.U32 R5, RZ, RZ, 0x1 ;  /* 0x00000001ff057424 */ /* 0x000fe400078e00ff */
[----:B------:R-:W-:Y:S02]  /*0110*/  IMAD.MOV.U32 R3, RZ, RZ, 0xf ;  /* 0x0000000fff037424 */ /* 0x000fe400078e00ff */
[----:B------:R-:W-:Y:S04]  /*0120*/  DEPBAR.LE SB2, 0x36 ;  /* 0x0000ad800000791a */ /* 0x000fe80000000000 */
[----:B------:R-:W2:Y:S02]  /*0130*/  UTCATOMSWS.FIND_AND_SET.ALIGN UP0, UR5, UR5 ;  /* 0x00000005000575e3 */ /* 0x000ea40008000800 */
[----:B--2---:R-:W-:-:S04]  /*0140*/  PLOP3.LUT P0, PT, PT, PT, UP0, 0x80, 0x8 ;  /* 0x000000000008781c */ /* 0x004fc80003f0f008 */
[----:B------:R-:W-:-:S04]  /*0150*/  SEL R2, RZ, 0xffffffff, !P0 ;  /* 0xffffffffff027807 */ /* 0x000fc80004000000 */
[----:B------:R-:W-:Y:S01]  /*0160*/  ISETP.NE.AND P0, PT, R2, RZ, PT ;  /* 0x000000ff0200720c */ /* 0x000fe20003f05270 */
[----:B------:R-:W-:-:S12]  /*0170*/  IMAD.U32 R2, RZ, RZ, UR5 ;  /* 0x00000005ff027e24 */ /* 0x000fd8000f8e00ff */
[----:B------:R-:W-:Y:S05]  /*0180*/  @P0 BRA `(.L_x_3) ;  /* 0x0000000000240947 */ /* 0x000fea0003800000 */
.L_x_4:
[----:B------:R-:W-:Y:S05]  /*0190*/  NANOSLEEP 0x64 ;  /* 0x000000640000795d */ /* 0x000fea0003800000 */
[----:B------:R-:W-:-:S05]  /*01a0*/  UMOV UR5, 0x4 ;  /* 0x0000000400057882 */ /* 0x000fca0000000000 */
[----:B------:R-:W-:Y:S04]  /*01b0*/  DEPBAR.LE SB2, 0x36 ;  /* 0x0000ad800000791a */ /* 0x000fe80000000000 */
[----:B------:R-:W2:Y:S02]  /*01c0*/  UTCATOMSWS.FIND_AND_SET.ALIGN UP0, UR5, UR5 ;  /* 0x00000005000575e3 */ /* 0x000ea40008000800 */
[----:B--2---:R-:W-:-:S04]  /*01d0*/  PLOP3.LUT P0, PT, PT, PT, UP0, 0x80, 0x8 ;  /* 0x000000000008781c */ /* 0x004fc80003f0f008 */
[----:B------:R-:W-:-:S04]  /*01e0*/  SEL R2, RZ, 0xffffffff, !P0 ;  /* 0xffffffffff027807 */ /* 0x000fc80004000000 */
[----:B------:R-:W-:Y:S01]  /*01f0*/  ISETP.NE.AND P0, PT, R2, RZ, PT ;  /* 0x000000ff0200720c */ /* 0x000fe20003f05270 */
[----:B------:R-:W-:-:S12]  /*0200*/  IMAD.U32 R2, RZ, RZ, UR5 ;  /* 0x00000005ff027e24 */ /* 0x000fd8000f8e00ff */
[----:B------:R-:W-:Y:S05]  /*0210*/  @!P0 BRA `(.L_x_4) ;  /* 0xfffffffc00dc8947 */ /* 0x000fea000383ffff */
.L_x_3:
[C---:B------:R-:W-:Y:S01]  /*0220*/  VIADD R4, R2.reuse, 0x10 ;  /* 0x0000001002047836 */ /* 0x040fe20000000000 */
[----:B------:R-:W-:Y:S01]  /*0230*/  UMOV UR5, 0x50 ;  /* 0x0000005000057882 */ /* 0x000fe20000000000 */
[----:B------:R-:W-:Y:S01]  /*0240*/  SHF.L.U32 R3, R3, R2, RZ ;  /* 0x0000000203037219 */ /* 0x000fe200000006ff */
[----:B------:R-:W-:Y:S01]  /*0250*/  ULEA UR5, UR6, UR5, 0x18 ;  /* 0x0000000506057291 */ /* 0x000fe2000f8ec0ff */
[----:B------:R-:W-:Y:S01]  /*0260*/  IMAD.SHL.U32 R2, R2, 0x20, RZ ;  /* 0x0000002002027824 */ /* 0x000fe200078e00ff */
[----:B------:R-:W-:-:S04]  /*0270*/  SHF.L.U32 R4, R5, R4, RZ ;  /* 0x0000000405047219 */ /* 0x000fc800000006ff */
[----:B------:R-:W-:-:S05]  /*0280*/  LOP3.LUT R3, R4, R3, RZ, 0xfc, !PT ;  /* 0x0000000304037212 */ /* 0x000fca00078efcff */
[----:B------:R2:W-:Y:S04]  /*0290*/  ATOMS.OR RZ, [UR5], R3 ;  /* 0x00000003ffff798c */ /* 0x0005e8000b000005 */
[----:B------:R2:W-:Y:S01]  /*02a0*/  STS [UR4], R2 ;  /* 0x00000002ff007988 */ /* 0x0005e20008000804 */
[----:B------:R-:W-:Y:S05]  /*02b0*/  BRA `(.L_x_2) ;  /* 0x0000000000107947 */ /* 0x000fea0003800000 */
.L_x_1:
[----:B------:R-:W-:Y:S01]  /*02c0*/  IMAD.MOV.U32 R3, RZ, RZ, -0x1 ;  /* 0xffffffffff037424 */ /* 0x000fe200078e00ff */
[----:B------:R-:W-:-:S04]  /*02d0*/  MOV R2, 0x300 ;  /* 0x0000030000027802 */ /* 0x000fc80000000f00 */
[----:B------:R2:W-:Y:S03]  /*02e0*/  STS [UR4], R3 ;  /* 0x00000003ff007988 */ /* 0x0005e60008000804 */
[----:B-12---:R-:W-:Y:S05]  /*02f0*/  CALL.REL.NOINC `($__internal_1_$__cuda_sm10x_tcgen05_guardrail_trap_phase_invalid_during_alloc) ;  /* 0x0000002800307944 */ /* 0x006fea0003c00000 */
.L_x_2:
[----:B------:R-:W-:Y:S05]  /*0300*/  WARPSYNC.ALL ;  /* 0x0000000000007948 */ /* 0x000fea0003800000 */
[----:B------:R-:W-:Y:S01]  /*0310*/  NOP ;  /* 0x0000000000007918 */ /* 0x000fe20000000000 */
.L_x_0:
[----:B------:R-:W3:Y:S08]  /*0320*/  S2UR UR4, SR_CgaCtaId ;  /* 0x00000000000479c3 */ /* 0x000ef00000008800 */
[----:B------:R-:W-:Y:S01]  /*0330*/  BAR.SYNC.DEFER_BLOCKING 0x0 ;  /* 0x0000000000007b1d */ /* 0x000fe20000010000 */
[----:B------:R-:W-:-:S05]  /*0340*/  LOP3.LUT R68, R0, 0x7f, RZ, 0xc0, !PT ;  /* 0x0000007f00447812 */ /* 0x000fca00078ec0ff */
[----:B------:R-:W-:Y:S02]  /*0350*/  UMOV UR8, 0x400 ;  /* 0x0000040000087882 */ /* 0x000fe40000000000 */
[----:B------:R-:W4:Y:S08]  /*0360*/  LDC R10, c[0x0][0x3a0] ;  /* 0x0000e800ff0a7b82 */ /* 0x000f300000000800 */
[----:B------:R-:W5:Y:S01]  /*0370*/  S2UR UR9, SR_CTAID.Y ;  /* 0x00000000000979c3 */ /* 0x000f620000002600 */
[----:B---3--:R-:W-:-:S09]  /*0380*/  ULEA UR8, UR4, UR8, 0x18 ;  /* 0x0000000804087291 */ /* 0x008fd2000f8ec0ff */
[----:B--2---:R-:W2:Y:S01]  /*0390*/  LDS R3, [UR8] ;  /* 0x00000008ff037984 */ /* 0x004ea20008000800 */
[----:B------:R-:W-:Y:S06]  /*03a0*/  BAR.SYNC.DEFER_BLOCKING 0x0 ;  /* 0x0000000000007b1d */ /* 0x000fec0000010000 */
[----:B------:R-:W-:Y:S05]  /*03b0*/  @P2 BRA `(.L_x_5) ;  /* 0x0000000000182947 */ /* 0x000fea0003800000 */
[----:B------:R-:W-:Y:S01]  /*03c0*/  ELECT P0, URZ, PT ;  /* 0x0000000000ff782f */ /* 0x000fe20003800000 */
[----:B------:R-:W-:Y:S01]  /*03d0*/  IMAD.MOV.U32 R2, RZ, RZ, 0x1 ;  /* 0x00000001ff027424 */ /* 0x000fe200078e00ff */
[----:B------:R-:W-:Y:S01]  /*03e0*/  UMOV UR5, 0x40 ;  /* 0x0000004000057882 */ /* 0x000fe20000000000 */
[----:B------:R-:W-:Y:S01]  /*03f0*/  UVIRTCOUNT.DEALLOC.SMPOOL 0x80 ;  /* 0x000000800000784c */ /* 0x000fe20000000000 */
[----:B------:R-:W-:-:S09]  /*0400*/  ULEA UR5, UR4, UR5, 0x18 ;  /* 0x0000000504057291 */ /* 0x000fd2000f8ec0ff */
[----:B------:R3:W-:Y:S03]  /*0410*/  @P0 STS.U8 [UR5], R2 ;  /* 0x00000002ff000988 */ /* 0x0007e60008000005 */
.L_x_5:
[----:B------:R-:W3:Y:S01]  /*0420*/  S2UR UR4, SR_CTAID.Z ;  /* 0x00000000000479c3 */ /* 0x000ee20000002700 */
[----:B------:R-:W5:Y:S01]  /*0430*/  LDCU UR5, c[0x0][0x370] ;  /* 0x00006e00ff0577ac */ /* 0x000f620008000800 */
[----:B------:R-:W-:Y:S01]  /*0440*/  ISETP.GE.U32.AND P0, PT, R68, 0x20, PT ;  /* 0x000000204400780c */ /* 0x000fe20003f06070 */
[----:B----4-:R-:W-:Y:S01]  /*0450*/  VIADD R5, R10, 0xffffffff ;  /* 0xffffffff0a057836 */ /* 0x010fe20000000000 */
[C---:B------:R-:W-:Y:S01]  /*0460*/  ISETP.NE.U32.AND P3, PT, R68.reuse, RZ, PT ;  /* 0x000000ff4400720c */ /* 0x040fe20003f65070 */
[----:B------:R-:W3:Y:S01]  /*0470*/  LDCU UR6, c[0x0][0x374] ;  /* 0x00006e80ff0677ac */ /* 0x000ee20008000800 */
[----:B------:R-:W-:Y:S01]  /*0480*/  LEA R4, R68, UR8, 0x2 ;  /* 0x0000000844047c11 */ /* 0x000fe2000f8e10ff */
[----:B------:R-:W-:Y:S01]  /*0490*/  BSSY.RECONVERGENT B0, `(.L_x_6) ;  /* 0x0000015000007945 */ /* 0x000fe20003800200 */
[----:B------:R-:W5:Y:S01]  /*04a0*/  S2UR UR7, SR_CTAID.X ;  /* 0x00000000000779c3 */ /* 0x000f620000002500 */
[----:B------:R-:W4:Y:S01]  /*04b0*/  LDCU.64 UR20, c[0x0][0x3c0] ;  /* 0x00007800ff1477ac */ /* 0x000f220008000a00 */
[----:B--2---:R-:W-:-:S05]  /*04c0*/  R2UR UR23, R3 ;  /* 0x00000000031772ca */ /* 0x004fca00000e0000 */
[----:B------:R2:W-:Y:S01]  /*04d0*/  @!P0 STS [R4], RZ ;  /* 0x000000ff04008388 */ /* 0x0005e20000000800 */
[----:B------:R-:W1:Y:S01]  /*04e0*/  LDC R6, c[0x0][0x398] ;  /* 0x0000e600ff067b82 */ /* 0x000e620000000800 */
[----:B------:R-:W-:Y:S02]  /*04f0*/  NOP ;  /* 0x0000000000007918 */ /* 0x000fe40000000000 */
[----:B------:R2:W-:Y:S01]  /*0500*/  @!P3 STS [UR8+0x20], R5 ;  /* 0x00002005ff00b988 */ /* 0x0005e20008000808 */
[----:B---3-5:R-:W-:-:S04]  /*0510*/  UIMAD UR4, UR4, UR6, UR9 ;  /* 0x00000006040472a4 */ /* 0x028fc8000f8e0209 */
[----:B------:R-:W-:-:S04]  /*0520*/  UIMAD UR4, UR4, UR5, UR7 ;  /* 0x00000005040472a4 */ /* 0x000fc8000f8e0207 */
[----:B------:R-:W-:-:S04]  /*0530*/  UIMAD UR4, UR4, 0x180, URZ ;  /* 0x00000180040478a4 */ /* 0x000fc8000f8e02ff */
[----:B----4-:R-:W-:Y:S01]  /*0540*/  UIADD3 UR24, UP0, UPT, UR4, UR20, URZ ;  /* 0x0000001404187290 */ /* 0x010fe2000ff1e0ff */
[----:B-1----:R-:W-:-:S03]  /*0550*/  VIADD R6, R6, 0xffffffff ;  /* 0xffffffff06067836 */ /* 0x002fc60000000000 */
[----:B------:R-:W-:Y:S01]  /*0560*/  ULEA.HI.X.SX32 UR25, UR4, UR21, 0x1, UP0 ;  /* 0x0000001504197291 */ /* 0x000fe200080f0eff */
[----:B--2---:R-:W-:Y:S11]  /*0570*/  @P3 BRA `(.L_x_7) ;  /* 0x0000000000183947 */ /* 0x004ff60003800000 */
[----:B------:R-:W1:Y:S01]  /*0580*/  LDS R2, [UR8+0x8] ;  /* 0x00000808ff027984 */ /* 0x000e620008000800 */
[----:B------:R-:W2:Y:S01]  /*0590*/  LDC.64 R8, c[0x0][0x380] ;  /* 0x0000e000ff087b82 */ /* 0x000ea20000000a00 */
[----:B------:R-:W-:Y:S02]  /*05a0*/  IMAD.MOV.U32 R3, RZ, RZ, 0x70 ;  /* 0x00000070ff037424 */ /* 0x000fe400078e00ff */
[----:B--2---:R2:W-:Y:S03]  /*05b0*/  STS.64 [UR8], R8 ;  /* 0x00000008ff007988 */ /* 0x0045e60008000a08 */
[----:B-1----:R-:W-:-:S05]  /*05c0*/  LOP3.LUT R2, R2, 0x10, R3, 0xd8, !PT ;  /* 0x0000001002027812 */ /* 0x002fca00078ed803 */
[----:B------:R2:W-:Y:S02]  /*05d0*/  STS [UR8+0x8], R2 ;  /* 0x00000802ff007988 */ /* 0x0005e40008000808 */
.L_x_7:
[----:B------:R-:W-:Y:S05]  /*05e0*/  BSYNC.RECONVERGENT B0 ;  /* 0x0000000000007941 */ /* 0x000fea0003800200 */
.L_x_6:
[----:B------:R-:W-:Y:S04]  /*05f0*/  BSSY.RECONVERGENT B0, `(.L_x_8) ;  /* 0x000000a000007945 */ /* 0x000fe80003800200 */
[----:B------:R-:W-:Y:S05]  /*0600*/  @P3 BRA `(.L_x_9) ;  /* 0x0000000000203947 */ /* 0x000fea0003800000 */
[----:B--2---:R-:W1:Y:S01]  /*0610*/  LDS R2, [UR8+0x34] ;  /* 0x00003408ff027984 */ /* 0x004e620008000800 */
[----:B------:R-:W-:Y:S02]  /*0620*/  IMAD.MOV.U32 R3, RZ, RZ, 0x3f000000 ;  /* 0x3f000000ff037424 */ /* 0x000fe400078e00ff */
[----:B------:R-:W-:Y:S01]  /*0630*/  @!P3 IMAD.MOV.U32 R7, RZ, RZ, 0x3f ;  /* 0x0000003fff07b424 */ /* 0x000fe200078e00ff */
[----:B------:R-:W2:Y:S02]  /*0640*/  @!P3 LDS R8, [UR8+0x38] ;  /* 0x00003808ff08b984 */ /* 0x000ea40008000800 */
[----:B-1----:R-:W-:Y:S02]  /*0650*/  LOP3.LUT R2, R2, 0xff000000, R3, 0xb8, !PT ;  /* 0xff00000002027812 */ /* 0x002fe400078eb803 */
[----:B--2---:R-:W-:-:S03]  /*0660*/  @!P3 LOP3.LUT R3, R8, 0xff, R7, 0xb8, !PT ;  /* 0x000000ff0803b812 */ /* 0x004fc600078eb807 */
[----:B------:R1:W-:Y:S04]  /*0670*/  STS [UR8+0x34], R2 ;  /* 0x00003402ff007988 */ /* 0x0003e80008000808 */
[----:B------:R1:W-:Y:S02]  /*0680*/  @!P3 STS [UR8+0x38], R3 ;  /* 0x00003803ff00b988 */ /* 0x0003e40008000808 */
.L_x_9:
[----:B------:R-:W-:Y:S05]  /*0690*/  BSYNC.RECONVERGENT B0 ;  /* 0x0000000000007941 */ /* 0x000fea0003800200 */
.L_x_8:
[----:B------:R-:W-:Y:S04]  /*06a0*/  BSSY.RECONVERGENT B0, `(.L_x_10) ;  /* 0x000000a000007945 */ /* 0x000fe80003800200 */
[----:B------:R-:W-:Y:S05]  /*06b0*/  @P3 BRA `(.L_x_11) ;  /* 0x0000000000203947 */ /* 0x000fea0003800000 */
[----:B-12---:R-:W1:Y:S01]  /*06c0*/  LDS R2, [UR8+0x1c] ;  /* 0x00001c08ff027984 */ /* 0x006e620008000800 */
[----:B------:R-:W2:Y:S03]  /*06d0*/  LDC.64 R8, c[0x0][0x3a8] ;  /* 0x0000ea00ff087b82 */ /* 0x000ea60000000a00 */
[----:B------:R3:W-:Y:S01]  /*06e0*/  STS [UR8+0x24], R6 ;  /* 0x00002406ff007988 */ /* 0x0007e20008000808 */
[--C-:B--2---:R-:W-:Y:S02]  /*06f0*/  SHF.R.U32.HI R7, RZ, 0x4, R9.reuse ;  /* 0x00000004ff077819 */ /* 0x104fe40000011609 */
[----:B------:R-:W-:-:S05]  /*0700*/  SHF.R.U64 R3, R8, 0x4, R9 ;  /* 0x0000000408037819 */ /* 0x000fca0000001209 */
[----:B------:R3:W-:Y:S01]  /*0710*/  STS [UR8+0xc], R3 ;  /* 0x00000c03ff007988 */ /* 0x0007e20008000808 */
[----:B-1----:R-:W-:-:S05]  /*0720*/  LOP3.LUT R2, R2, 0xf, R7, 0xb8, !PT ;  /* 0x0000000f02027812 */ /* 0x002fca00078eb807 */
[----:B------:R3:W-:Y:S02]  /*0730*/  STS [UR8+0x1c], R2 ;  /* 0x00001c02ff007988 */ /* 0x0007e40008000808 */
.L_x_11:
[----:B------:R-:W-:Y:S05]  /*0740*/  BSYNC.RECONVERGENT B0 ;  /* 0x0000000000007941 */ /* 0x000fea0003800200 */
.L_x_10:
[----:B------:R-:W-:Y:S04]  /*0750*/  BSSY.RECONVERGENT B1, `(.L_x_12) ;  /* 0x000001d000017945 */ /* 0x000fe80003800200 */
[----:B------:R-:W-:Y:S04]  /*0760*/  BSSY.RELIABLE B0, `(.L_x_13) ;  /* 0x0000018000007945 */ /* 0x000fe80003800100 */
[----:B------:R-:W-:Y:S05]  /*0770*/  @P3 BRA `(.L_x_14) ;  /* 0x00000000001c3947 */ /* 0x000fea0003800000 */
[----:B-123--:R-:W1:Y:S02]  /*0780*/  LDS R2, [UR8+0x34] ;  /* 0x00003408ff027984 */ /* 0x00ee640008000800 */
[----:B-1----:R-:W-:-:S05]  /*0790*/  LOP3.LUT R2, R2, 0x7, RZ, 0xb8, !PT ;  /* 0x0000000702027812 */ /* 0x002fca00078eb8ff */
[----:B------:R1:W-:Y:S01]  /*07a0*/  STS [UR8+0x34], R2 ;  /* 0x00003402ff007988 */ /* 0x0003e20008000808 */
[----:B------:R-:W-:Y:S05]  /*07b0*/  @P3 BRA `(.L_x_15) ;  /* 0x00000000001c3947 */ /* 0x000fea0003800000 */
[----:B-1----:R-:W1:Y:S02]  /*07c0*/  LDS R2, [UR8+0x34] ;  /* 0x00003408ff027984 */ /* 0x002e640008000800 */
[----:B-1----:R-:W-:-:S05]  /*07d0*/  LOP3.LUT R2, R2, 0x38, RZ, 0xb8, !PT ;  /* 0x0000003802027812 */ /* 0x002fca00078eb8ff */
[----:B------:R4:W-:Y:S02]  /*07e0*/  STS [UR8+0x34], R2 ;  /* 0x00003402ff007988 */ /* 0x0009e40008000808 */
.L_x_14:
[----:B------:R-:W-:Y:S05]  /*07f0*/  @P3 BRA `(.L_x_16) ;  /* 0x00000000001c3947 */ /* 0x000fea0003800000 */
[----:B-1234-:R-:W1:Y:S02]  /*0800*/  LDS R2, [UR8+0x8] ;  /* 0x00000808ff027984 */ /* 0x01ee640008000800 */
[----:B-1----:R-:W-:-:S05]  /*0810*/  LOP3.LUT R2, R2, 0x780, RZ, 0xb8, !PT ;  /* 0x0000078002027812 */ /* 0x002fca00078eb8ff */
[----:B------:R2:W-:Y:S02]  /*0820*/  STS [UR8+0x8], R2 ;  /* 0x00000802ff007988 */ /* 0x0005e40008000808 */
.L_x_15:
[----:B------:R-:W-:Y:S05]  /*0830*/  @P3 BRA `(.L_x_17) ;  /* 0x0000000000283947 */ /* 0x000fea0003800000 */
[----:B-12---:R-:W1:Y:S02]  /*0840*/  LDS R2, [UR8+0x8] ;  /* 0x00000808ff027984 */ /* 0x006e640008000800 */
[----:B-1----:R-:W-:-:S05]  /*0850*/  LOP3.LUT R2, R2, 0x1800, RZ, 0xb8, !PT ;  /* 0x0000180002027812 */ /* 0x002fca00078eb8ff */
[----:B------:R5:W-:Y:S02]  /*0860*/  STS [UR8+0x8], R2 ;  /* 0x00000802ff007988 */ /* 0x000be40008000808 */
.L_x_16:
[----:B------:R-:W-:Y:S05]  /*0870*/  @P3 BREAK.RELIABLE B0 ;  /* 0x0000000000003942 */ /* 0x000fea0003800100 */
[----:B------:R-:W-:Y:S05]  /*0880*/  @P3 BRA `(.L_x_18) ;  /* 0x0000000000243947 */ /* 0x000fea0003800000 */
[----:B-1-3--:R-:W1:Y:S01]  /*0890*/  LDS R3, [UR8+0x8] ;  /* 0x00000808ff037984 */ /* 0x00ae620008000800 */
[----:B--2-45:R-:W-:-:S05]  /*08a0*/  IMAD.MOV.U32 R2, RZ, RZ, 0x6000 ;  /* 0x00006000ff027424 */ /* 0x034fca00078e00ff */
[----:B-1----:R-:W-:-:S04]  /*08b0*/  LOP3.LUT R2, R3, 0x4000, R2, 0xd8, !PT ;  /* 0x0000400003027812 */ /* 0x002fc800078ed802 */
[----:B------:R-:W-:-:S05]  /*08c0*/  LOP3.LUT R2, R2, 0x400000, RZ, 0xb8, !PT ;  /* 0x0040000002027812 */ /* 0x000fca00078eb8ff */
[----:B------:R3:W-:Y:S02]  /*08d0*/  STS [UR8+0x8], R2 ;  /* 0x00000802ff007988 */ /* 0x0007e40008000808 */
.L_x_17:
[----:B------:R-:W-:Y:S05]  /*08e0*/  BSYNC.RELIABLE B0 ;  /* 0x0000000000007941 */ /* 0x000fea0003800100 */
.L_x_13:
[----:B-123--:R-:W1:Y:S02]  /*08f0*/  @!P3 LDS R2, [UR8+0x8] ;  /* 0x00000808ff02b984 */ /* 0x00ee640008000800 */
[----:B-1----:R-:W-:-:S05]  /*0900*/  @!P3 LOP3.LUT R2, R2, 0x8000, RZ, 0xb8, !PT ;  /* 0x000080000202b812 */ /* 0x002fca00078eb8ff */
[----:B------:R1:W-:Y:S02]  /*0910*/  @!P3 STS [UR8+0x8], R2 ;  /* 0x00000802ff00b988 */ /* 0x0003e40008000808 */
.L_x_18:
[----:B------:R-:W-:Y:S05]  /*0920*/  BSYNC.RECONVERGENT B1 ;  /* 0x0000000000017941 */ /* 0x000fea0003800200 */
.L_x_12:
[----:B------:R-:W-:Y:S05]  /*0930*/  WARPSYNC.ALL ;  /* 0x0000000000007948 */ /* 0x000fea0003800000 */
[----:B------:R-:W-:Y:S01]  /*0940*/  NOP ;  /* 0x0000000000007918 */ /* 0x000fe20000000000 */
[----:B------:R-:W1:Y:S02]  /*0950*/  LDC R7, c[0x0][0x39c] ;  /* 0x0000e700ff077b82 */ /* 0x000e640000000800 */
[----:B-1----:R-:W-:Y:S01]  /*0960*/  VIADD R7, R7, 0xffffffff ;  /* 0xffffffff07077836 */ /* 0x002fe20000000000 */
[----:B------:R-:W-:Y:S06]  /*0970*/  @P0 BRA `(.L_x_19) ;  /* 0x0000000000300947 */ /* 0x000fec0003800000 */
[----:B--2345:R-:W1:Y:S01]  /*0980*/  S2R R2, SR_LANEID ;  /* 0x0000000000027919 */ /* 0x03ce620000000000 */
[----:B------:R-:W-:Y:S05]  /*0990*/  WARPSYNC.ALL ;  /* 0x0000000000007948 */ /* 0x000fea0003800000 */
[----:B------:R-:W-:Y:S01]  /*09a0*/  NOP ;  /* 0x0000000000007918 */ /* 0x000fe20000000000 */
[----:B-1----:R-:W-:-:S05]  /*09b0*/  IMAD.SHL.U32 R8, R2, 0x4, RZ ;  /* 0x0000000402087824 */ /* 0x002fca00078e00ff */
[----:B------:R-:W1:Y:S01]  /*09c0*/  LDS R9, [R8+UR8] ;  /* 0x0000000808097984 */ /* 0x000e620008000800 */
[----:B------:R-:W-:-:S05]  /*09d0*/  IADD3 R2, P1, PT, R8, UR24, RZ ;  /* 0x0000001808027c10 */ /* 0x000fca000ff3e0ff */
[----:B------:R-:W-:-:S05]  /*09e0*/  IMAD.X R3, RZ, RZ, UR25, P1 ;  /* 0x00000019ff037e24 */ /* 0x000fca00088e06ff */
[----:B-1----:R1:W2:Y:S01]  /*09f0*/  ATOMG.E.EXCH.STRONG.GPU PT, RZ, [R2], R9 ;  /* 0x0000000902ff73a8 */ /* 0x0022a200041ee100 */
[----:B------:R-:W-:-:S04]  /*0a00*/  DEPBAR {5,4,3,2,1,0} ;  /* 0x0000003f0000791a */ /* 0x000fc80000000000 */
[----:B------:R-:W3:Y:S02]  /*0a10*/  CCTL.E.C.LDCU.IV.DEEP [UR24] ;  /* 0x0000000018007540 */ /* 0x000ee40009c08000 */
[----:B---3--:R1:W-:Y:S01]  /*0a20*/  UTMACCTL.IV [UR24] ;  /* 0x00000000180079b9 */ /* 0x0083e20008000000 */
[----:B------:R-:W-:Y:S01]  /*0a30*/  NOP ;  /* 0x0000000000007918 */ /* 0x000fe20000000000 */
.L_x_19:
[----:B------:R-:W-:Y:S05]  /*0a40*/  @P0 BRA `(.L_x_20) ;  /* 0x00000000000c0947 */ /* 0x000fea0003800000 */
[----:B------:R0:W-:Y:S01]  /*0a50*/  UTMACMDFLUSH ;  /* 0x00000000000079b7 */ /* 0x0001e20000000000 */
[----:B------:R-:W-:Y:S05]  /*0a60*/  @P0 BRA `(.L_x_20) ;  /* 0x0000000000040947 */ /* 0x000fea0003800000 */
[----:B------:R-:W-:-:S04]  /*0a70*/  DEPBAR.LE SB0, 0x0 ;  /* 0x000080000000791a */ /* 0x000fc80000000000 */
.L_x_20:
[----:B------:R-:W-:Y:S05]  /*0a80*/  WARPSYNC.ALL ;  /* 0x0000000000007948 */ /* 0x000fea0003800000 */
[----:B------:R-:W-:Y:S01]  /*0a90*/  NOP ;  /* 0x0000000000007918 */ /* 0x000fe20000000000 */
[----:B--2---:R-:W-:Y:S06]  /*0aa0*/  BAR.SYNC.DEFER_BLOCKING 0x0 ;  /* 0x0000000000007b1d */ /* 0x004fec0000010000 */
[----:B------:R-:W-:Y:S02]  /*0ab0*/  BSSY.RECONVERGENT B1, `(.L_x_21) ;  /* 0x000000b000017945 */ /* 0x000fe40003800200 */
[----:B------:R-:W-:Y:S06]  /*0ac0*/  BAR.SYNC.DEFER_BLOCKING 0x0 ;  /* 0x0000000000007b1d */ /* 0x000fec0000010000 */
[----:B------:R2:W-:Y:S01]  /*0ad0*/  @!P0 STS [R4], RZ ;  /* 0x000000ff04008388 */ /* 0x0005e20000000800 */
[----:B------:R-:W-:Y:S01]  /*0ae0*/  NOP ;  /* 0x0000000000007918 */ /* 0x000fe20000000000 */
[----:B------:R-:W-:Y:S05]  /*0af0*/  @P3 BRA `(.L_x_22) ;  /* 0x0000000000183947 */ /* 0x000fea0003800000 */
[----:B-1-345:R-:W1:Y:S01]  /*0b00*/  LDS R2, [UR8+0x8] ;  /* 0x00000808ff027984 */ /* 0x03ae620008000800 */
[----:B------:R-:W3:Y:S01]  /*0b10*/  LDC.64 R8, c[0x0][0x388] ;  /* 0x0000e200ff087b82 */ /* 0x000ee20000000a00 */
[----:B------:R-:W-:Y:S02]  /*0b20*/  IMAD.MOV.U32 R3, RZ, RZ, 0x70 ;  /* 0x00000070ff037424 */ /* 0x000fe400078e00ff */
[----:B---3--:R3:W-:Y:S03]  /*0b30*/  STS.64 [UR8], R8 ;  /* 0x00000008ff007988 */ /* 0x0087e60008000a08 */
[----:B-1----:R-:W-:-:S05]  /*0b40*/  LOP3.LUT R2, R2, 0x10, R3, 0xd8, !PT ;  /* 0x0000001002027812 */ /* 0x002fca00078ed803 */
[----:B------:R3:W-:Y:S02]  /*0b50*/  STS [UR8+0x8], R2 ;  /* 0x00000802ff007988 */ /* 0x0007e40008000808 */
.L_x_22:
[----:B-1----:R-:W-:Y:S05]  /*0b60*/  BSYNC.RECONVERGENT B1 ;  /* 0x0000000000017941 */ /* 0x002fea0003800200 */
.L_x_21:
[----:B------:R-:W-:Y:S04]  /*0b70*/  BSSY.RECONVERGENT B1, `(.L_x_23) ;  /* 0x000000a000017945 */ /* 0x000fe80003800200 */
[----:B------:R-:W-:Y:S05]  /*0b80*/  @P3 BRA `(.L_x_24) ;  /* 0x0000000000203947 */ /* 0x000fea0003800000 */
[----:B---345:R-:W1:Y:S01]  /*0b90*/  LDS R2, [UR8+0x34] ;  /* 0x00003408ff027984 */ /* 0x038e620008000800 */
[----:B------:R-:W-:Y:S02]  /*0ba0*/  IMAD.MOV.U32 R3, RZ, RZ, 0x7f000000 ;  /* 0x7f000000ff037424 */ /* 0x000fe400078e00ff */
[----:B------:R-:W-:Y:S01]  /*0bb0*/  @!P3 IMAD.MOV.U32 R9, RZ, RZ, 0x3f ;  /* 0x0000003fff09b424 */ /* 0x000fe200078e00ff */
[----:B------:R-:W3:Y:S02]  /*0bc0*/  @!P3 LDS R8, [UR8+0x38] ;  /* 0x00003808ff08b984 */ /* 0x000ee40008000800 */
[----:B-1----:R-:W-:Y:S02]  /*0bd0*/  LOP3.LUT R2, R2, 0xff000000, R3, 0xb8, !PT ;  /* 0xff00000002027812 */ /* 0x002fe400078eb803 */
[----:B---3--:R-:W-:-:S03]  /*0be0*/  @!P3 LOP3.LUT R3, R8, 0xff, R9, 0xb8, !PT ;  /* 0x000000ff0803b812 */ /* 0x008fc600078eb809 */
[----:B------:R1:W-:Y:S04]  /*0bf0*/  STS [UR8+0x34], R2 ;  /* 0x00003402ff007988 */ /* 0x0003e80008000808 */
[----:B------:R1:W-:Y:S02]  /*0c00*/  @!P3 STS [UR8+0x38], R3 ;  /* 0x00003803ff00b988 */ /* 0x0003e40008000808 */
.L_x_24:
[----:B------:R-:W-:Y:S05]  /*0c10*/  BSYNC.RECONVERGENT B1 ;  /* 0x0000000000017941 */ /* 0x000fea0003800200 */
.L_x_23:
[----:B------:R-:W-:Y:S04]  /*0c20*/  BSSY.RECONVERGENT B1, `(.L_x_25) ;  /* 0x0000004000017945 */ /* 0x000fe80003800200 */
[----:B------:R-:W-:Y:S05]  /*0c30*/  @P3 BRA `(.L_x_26) ;  /* 0x0000000000083947 */ /* 0x000fea0003800000 */
[----:B------:R1:W-:Y:S04]  /*0c40*/  STS [UR8+0x24], R5 ;  /* 0x00002405ff007988 */ /* 0x0003e80008000808 */
[----:B------:R1:W-:Y:S02]  /*0c50*/  STS [UR8+0x20], R7 ;  /* 0x00002007ff007988 */ /* 0x0003e40008000808 */
.L_x_26:
[----:B------:R-:W-:Y:S05]  /*0c60*/  BSYNC.RECONVERGENT B1 ;  /* 0x0000000000017941 */ /* 0x000fea0003800200 */
.L_x_25:
[----:B------:R-:W-:Y:S04]  /*0c70*/  BSSY.RECONVERGENT B2, `(.L_x_27) ;  /* 0x0000025000027945 */ /* 0x000fe80003800200 */
[----:B------:R-:W-:Y:S04]  /*0c80*/  BSSY.RELIABLE B1, `(.L_x_28) ;  /* 0x0000020000017945 */ /* 0x000fe80003800100 */
[----:B------:R-:W-:Y:S05]  /*0c90*/  @P3 BRA `(.L_x_29) ;  /* 0x00000000002c3947 */ /* 0x000fea0003800000 */
[----:B-1-345:R-:W1:Y:S01]  /*0ca0*/  LDS R2, [UR8+0x1c] ;  /* 0x00001c08ff027984 */ /* 0x03ae620008000800 */
[----:B------:R-:W3:Y:S02]  /*0cb0*/  LDC.64 R8, c[0x0][0x3b0] ;  /* 0x0000ec00ff087b82 */ /* 0x000ee40000000a00 */
[--C-:B---3--:R-:W-:Y:S02]  /*0cc0*/  SHF.R.U32.HI R5, RZ, 0x4, R9.reuse ;  /* 0x00000004ff057819 */ /* 0x108fe40000011609 */
[----:B------:R-:W-:-:S05]  /*0cd0*/  SHF.R.U64 R3, R8, 0x4, R9 ;  /* 0x0000000408037819 */ /* 0x000fca0000001209 */
[----:B------:R3:W-:Y:S01]  /*0ce0*/  STS [UR8+0xc], R3 ;  /* 0x00000c03ff007988 */ /* 0x0007e20008000808 */
[----:B-1----:R-:W-:-:S05]  /*0cf0*/  LOP3.LUT R2, R2, 0xf, R5, 0xb8, !PT ;  /* 0x0000000f02027812 */ /* 0x002fca00078eb805 */
[----:B------:R3:W-:Y:S01]  /*0d00*/  STS [UR8+0x1c], R2 ;  /* 0x00001c02ff007988 */ /* 0x0007e20008000808 */
[----:B------:R-:W-:Y:S05]  /*0d10*/  @P3 BRA `(.L_x_30) ;  /* 0x00000000001c3947 */ /* 0x000fea0003800000 */
[----:B---3--:R-:W1:Y:S02]  /*0d20*/  LDS R2, [UR8+0x34] ;  /* 0x00003408ff027984 */ /* 0x008e640008000800 */
[----:B-1----:R-:W-:-:S05]  /*0d30*/  LOP3.LUT R2, R2, 0x7, RZ, 0xb8, !PT ;  /* 0x0000000702027812 */ /* 0x002fca00078eb8ff */
[----:B------:R1:W-:Y:S02]  /*0d40*/  STS [UR8+0x34], R2 ;  /* 0x00003402ff007988 */ /* 0x0003e40008000808 */
.L_x_29:
[----:B------:R-:W-:Y:S05]  /*0d50*/  @P3 BRA `(.L_x_31) ;  /* 0x00000000001c3947 */ /* 0x000fea0003800000 */
[----:B-1-345:R-:W1:Y:S02]  /*0d60*/  LDS R2, [UR8+0x34] ;  /* 0x00003408ff027984 */ /* 0x03ae640008000800 */
[----:B-1----:R-:W-:-:S05]  /*0d70*/  LOP3.LUT R2, R2, 0x38, RZ, 0xb8, !PT ;  /* 0x0000003802027812 */ /* 0x002fca00078eb8ff */
[----:B------:R1:W-:Y:S02]  /*0d80*/  STS [UR8+0x34], R2 ;  /* 0x00003402ff007988 */ /* 0x0003e40008000808 */
.L_x_30:
[----:B------:R-:W-:Y:S05]  /*0d90*/  @P3 BRA `(.L_x_32) ;  /* 0x00000000001c3947 */ /* 0x000fea0003800000 */
[----:B-1-3--:R-:W1:Y:S02]  /*0da0*/  LDS R2, [UR8+0x8] ;  /* 0x00000808ff027984 */ /* 0x00ae640008000800 */
[----:B-1----:R-:W-:-:S05]  /*0db0*/  LOP3.LUT R2, R2, 0x780, RZ, 0xb8, !PT ;  /* 0x0000078002027812 */ /* 0x002fca00078eb8ff */
[----:B------:R1:W-:Y:S02]  /*0dc0*/  STS [UR8+0x8], R2 ;  /* 0x00000802ff007988 */ /* 0x0003e40008000808 */
.L_x_31:
[----:B------:R-:W-:Y:S05]  /*0dd0*/  @P3 BRA `(.L_x_33) ;  /* 0x0000000000283947 */ /* 0x000fea0003800000 */
[----:B-1-345:R-:W1:Y:S02]  /*0de0*/  LDS R2, [UR8+0x8] ;  /* 0x00000808ff027984 */ /* 0x03ae640008000800 */
[----:B-1----:R-:W-:-:S05]  /*0df0*/  LOP3.LUT R2, R2, 0x1800, RZ, 0xb8, !PT ;  /* 0x0000180002027812 */ /* 0x002fca00078eb8ff */
[----:B------:R4:W-:Y:S02]  /*0e00*/  STS [UR8+0x8], R2 ;  /* 0x00000802ff007988 */ /* 0x0009e40008000808 */
.L_x_32:
[----:B------:R-:W-:Y:S05]  /*0e10*/  @P3 BREAK.RELIABLE B1 ;  /* 0x0000000000013942 */ /* 0x000fea0003800100 */
[----:B------:R-:W-:Y:S05]  /*0e20*/  @P3 BRA `(.L_x_34) ;  /* 0x0000000000243947 */ /* 0x000fea0003800000 */
[----:B-1-34-:R-:W1:Y:S01]  /*0e30*/  LDS R2, [UR8+0x8] ;  /* 0x00000808ff027984 */ /* 0x01ae620008000800 */
[----:B------:R-:W-:-:S05]  /*0e40*/  IMAD.MOV.U32 R3, RZ, RZ, 0x6000 ;  /* 0x00006000ff037424 */ /* 0x000fca00078e00ff */
[----:B-1----:R-:W-:-:S04]  /*0e50*/  LOP3.LUT R2, R2, 0x6000, R3, 0xd8, !PT ;  /* 0x0000600002027812 */ /* 0x002fc800078ed803 */
[----:B------:R-:W-:-:S05]  /*0e60*/  LOP3.LUT R2, R2, 0x400000, RZ, 0xb8, !PT ;  /* 0x0040000002027812 */ /* 0x000fca00078eb8ff */
[----:B------:R1:W-:Y:S02]  /*0e70*/  STS [UR8+0x8], R2 ;  /* 0x00000802ff007988 */ /* 0x0003e40008000808 */
.L_x_33:
[----:B------:R-:W-:Y:S05]  /*0e80*/  BSYNC.RELIABLE B1 ;  /* 0x0000000000017941 */ /* 0x000fea0003800100 */
.L_x_28:
[----:B-1-345:R-:W1:Y:S02]  /*0e90*/  @!P3 LDS R2, [UR8+0x8] ;  /* 0x00000808ff02b984 */ /* 0x03ae640008000800 */
[----:B-1----:R-:W-:-:S05]  /*0ea0*/  @!P3 LOP3.LUT R2, R2, 0x8000, RZ, 0xb8, !PT ;  /* 0x000080000202b812 */ /* 0x002fca00078eb8ff */
[----:B------:R5:W-:Y:S02]  /*0eb0*/  @!P3 STS [UR8+0x8], R2 ;  /* 0x00000802ff00b988 */ /* 0x000be40008000808 */
.L_x_34:
[----:B------:R-:W-:Y:S05]  /*0ec0*/  BSYNC.RECONVERGENT B2 ;  /* 0x0000000000027941 */ /* 0x000fea0003800200 */
.L_x_27:
[----:B------:R-:W-:Y:S05]  /*0ed0*/  WARPSYNC.ALL ;  /* 0x0000000000007948 */ /* 0x000fea0003800000 */
[----:B------:R-:W-:Y:S01]  /*0ee0*/  NOP ;  /* 0x0000000000007918 */ /* 0x000fe20000000000 */
[----:B------:R-:W-:-:S04]  /*0ef0*/  UIADD3 UR5, UPT, UPT, UR4, 0x80, URZ ;  /* 0x0000008004057890 */ /* 0x000fc8000fffe0ff */
[----:B------:R-:W-:-:S04]  /*0f00*/  UIADD3 UR26, UP0, UPT, UR5, UR20, URZ ;  /* 0x00000014051a7290 */ /* 0x000fc8000ff1e0ff */
[----:B------:R-:W-:Y:S01]  /*0f10*/  ULEA.HI.X.SX32 UR27, UR5, UR21, 0x1, UP0 ;  /* 0x00000015051b7291 */ /* 0x000fe200080f0eff */
[----:B------:R-:W-:Y:S11]  /*0f20*/  @P0 BRA `(.L_x_35) ;  /* 0x0000000000300947 */ /* 0x000ff60003800000 */
[----:B-1-345:R-:W1:Y:S01]  /*0f30*/  S2R R2, SR_LANEID ;  /* 0x0000000000027919 */ /* 0x03ae620000000000 */
[----:B------:R-:W-:Y:S05]  /*0f40*/  WARPSYNC.ALL ;  /* 0x0000000000007948 */ /* 0x000fea0003800000 */
[----:B------:R-:W-:Y:S01]  /*0f50*/  NOP ;  /* 0x0000000000007918 */ /* 0x000fe20000000000 */
[----:B-1----:R-:W-:-:S05]  /*0f60*/  IMAD.SHL.U32 R8, R2, 0x4, RZ ;  /* 0x0000000402087824 */ /* 0x002fca00078e00ff */
[----:B------:R-:W1:Y:S01]  /*0f70*/  LDS R5, [R8+UR8] ;  /* 0x0000000808057984 */ /* 0x000e620008000800 */
[----:B------:R-:W-:-:S05]  /*0f80*/  IADD3 R2, P1, PT, R8, UR26, RZ ;  /* 0x0000001a08027c10 */ /* 0x000fca000ff3e0ff */
[----:B------:R-:W-:-:S05]  /*0f90*/  IMAD.X R3, RZ, RZ, UR27, P1 ;  /* 0x0000001bff037e24 */ /* 0x000fca00088e06ff */
[----:B-1----:R1:W3:Y:S01]  /*0fa0*/  ATOMG.E.EXCH.STRONG.GPU PT, RZ, [R2], R5 ;  /* 0x0000000502ff73a8 */ /* 0x0022e200041ee100 */
[----:B------:R-:W-:-:S04]  /*0fb0*/  DEPBAR {5,4,3,2,1,0} ;  /* 0x0000003f0000791a */ /* 0x000fc80000000000 */
[----:B------:R-:W4:Y:S02]  /*0fc0*/  CCTL.E.C.LDCU.IV.DEEP [UR26] ;  /* 0x000000001a007540 */ /* 0x000f240009c08000 */
[----:B----4-:R1:W-:Y:S01]  /*0fd0*/  UTMACCTL.IV [UR26] ;  /* 0x000000001a0079b9 */ /* 0x0103e20008000000 */
[----:B------:R-:W-:Y:S01]  /*0fe0*/  NOP ;  /* 0x0000000000007918 */ /* 0x000fe20000000000 */
.L_x_35:
[----:B------:R-:W-:Y:S05]  /*0ff0*/  @P0 BRA `(.L_x_36) ;  /* 0x00000000000c0947 */ /* 0x000fea0003800000 */
[----:B------:R0:W-:Y:S01]  /*1000*/  UTMACMDFLUSH ;  /* 0x00000000000079b7 */ /* 0x0001e20000000000 */
[----:B------:R-:W-:Y:S05]  /*1010*/  @P0 BRA `(.L_x_36) ;  /* 0x0000000000040947 */ /* 0x000fea0003800000 */
[----:B------:R-:W-:-:S04]  /*1020*/  DEPBAR.LE SB0, 0x0 ;  /* 0x000080000000791a */ /* 0x000fc80000000000 */
.L_x_36:
[----:B------:R-:W-:Y:S05]  /*1030*/  WARPSYNC.ALL ;  /* 0x0000000000007948 */ /* 0x000fea0003800000 */
[----:B------:R-:W-:Y:S01]  /*1040*/  NOP ;  /* 0x0000000000007918 */ /* 0x000fe20000000000 */
[----:B---3--:R-:W-:Y:S06]  /*1050*/  BAR.SYNC.DEFER_BLOCKING 0x0 ;  /* 0x0000000000007b1d */ /* 0x008fec0000010000 */
[----:B------:R-:W-:Y:S02]  /*1060*/  BSSY.RECONVERGENT B2, `(.L_x_37) ;  /* 0x000000b000027945 */ /* 0x000fe40003800200 */
[----:B------:R-:W-:Y:S06]  /*1070*/  BAR.SYNC.DEFER_BLOCKING 0x0 ;  /* 0x0000000000007b1d */ /* 0x000fec0000010000 */
[----:B------:R3:W-:Y:S01]  /*1080*/  @!P0 STS [R4], RZ ;  /* 0x000000ff04008388 */ /* 0x0007e20000000800 */
[----:B------:R-:W-:Y:S01]  /*1090*/  NOP ;  /* 0x0000000000007918 */ /* 0x000fe20000000000 */
[----:B------:R-:W-:Y:S05]  /*10a0*/  @P3 BRA `(.L_x_38) ;  /* 0x0000000000183947 */ /* 0x000fea0003800000 */
[----:B-1--45:R-:W1:Y:S01]  /*10b0*/  LDS R2, [UR8+0x8] ;  /* 0x00000808ff027984 */ /* 0x032e620008000800 */
[----:B--23--:R-:W2:Y:S01]  /*10c0*/  LDC.64 R4, c[0x0][0x390] ;  /* 0x0000e400ff047b82 */ /* 0x00cea20000000a00 */
[----:B------:R-:W-:Y:S02]  /*10d0*/  IMAD.MOV.U32 R3, RZ, RZ, 0x70 ;  /* 0x00000070ff037424 */ /* 0x000fe400078e00ff */
[----:B--2---:R2:W-:Y:S03]  /*10e0*/  STS.64 [UR8], R4 ;  /* 0x00000004ff007988 */ /* 0x0045e60008000a08 */
[----:B-1----:R-:W-:-:S05]  /*10f0*/  LOP3.LUT R2, R2, 0x10, R3, 0xd8, !PT ;  /* 0x0000001002027812 */ /* 0x002fca00078ed803 */
[----:B------:R2:W-:Y:S02]  /*1100*/  STS [UR8+0x8], R2 ;  /* 0x00000802ff007988 */ /* 0x0005e40008000808 */
.L_x_38:
[----:B-1----:R-:W-:Y:S05]  /*1110*/  BSYNC.RECONVERGENT B2 ;  /* 0x0000000000027941 */ /* 0x002fea0003800200 */
.L_x_37:
[----:B------:R-:W-:Y:S04]  /*1120*/  BSSY.RECONVERGENT B3, `(.L_x_39) ;  /* 0x0000033000037945 */ /* 0x000fe80003800200 */
[----:B------:R-:W-:Y:S04]  /*1130*/  BSSY.RELIABLE B2, `(.L_x_40) ;  /* 0x000002e000027945 */ /* 0x000fe80003800100 */
[----:B------:R-:W-:Y:S05]  /*1140*/  @P3 BRA `(.L_x_41) ;  /* 0x0000000000243947 */ /* 0x000fea0003800000 */
[----:B--2-45:R-:W1:Y:S01]  /*1150*/  LDS R2, [UR8+0x34] ;  /* 0x00003408ff027984 */ /* 0x034e620008000800 */
[----:B------:R-:W-:-:S05]  /*1160*/  IMAD.MOV.U32 R3, RZ, RZ, 0x7f000000 ;  /* 0x7f000000ff037424 */ /* 0x000fca00078e00ff */
[----:B-1----:R-:W-:-:S05]  /*1170*/  LOP3.LUT R2, R2, 0xff000000, R3, 0xb8, !PT ;  /* 0xff00000002027812 */ /* 0x002fca00078eb803 */
[----:B------:R1:W-:Y:S01]  /*1180*/  STS [UR8+0x34], R2 ;  /* 0x00003402ff007988 */ /* 0x0003e20008000808 */
[----:B------:R-:W-:Y:S05]  /*1190*/  @P3 BRA `(.L_x_42) ;  /* 0x0000000000183947 */ /* 0x000fea0003800000 */
[----:B-1----:R-:W1:Y:S01]  /*11a0*/  LDS R2, [UR8+0x38] ;  /* 0x00003808ff027984 */ /* 0x002e620008000800 */
[----:B------:R-:W-:-:S05]  /*11b0*/  IMAD.MOV.U32 R3, RZ, RZ, 0x3f ;  /* 0x0000003fff037424 */ /* 0x000fca00078e00ff */
[----:B-1----:R-:W-:-:S05]  /*11c0*/  LOP3.LUT R2, R2, 0xff, R3, 0xb8, !PT ;  /* 0x000000ff02027812 */ /* 0x002fca00078eb803 */
[----:B------:R1:W-:Y:S02]  /*11d0*/  STS [UR8+0x38], R2 ;  /* 0x00003802ff007988 */ /* 0x0003e40008000808 */
.L_x_41:
[----:B------:R-:W-:Y:S05]  /*11e0*/  @P3 BRA `(.L_x_43) ;  /* 0x00000000000c3947 */ /* 0x000fea0003800000 */
[----:B------:R1:W-:Y:S02]  /*11f0*/  STS [UR8+0x20], R7 ;  /* 0x00002007ff007988 */ /* 0x0003e40008000808 */
.L_x_42:
[----:B------:R-:W-:Y:S05]  /*1200*/  @P3 BRA `(.L_x_44) ;  /* 0x0000000000243947 */ /* 0x000fea0003800000 */
[----:B------:R1:W-:Y:S02]  /*1210*/  STS [UR8+0x24], R6 ;  /* 0x00002406ff007988 */ /* 0x0003e40008000808 */
.L_x_43:
[----:B------:R-:W-:Y:S05]  /*1220*/  @P3 BRA `(.L_x_45) ;  /* 0x00000000002c3947 */ /* 0x000fea0003800000 */
[----:B-12-45:R-:W1:Y:S01]  /*1230*/  LDS R2, [UR8+0x1c] ;  /* 0x00001c08ff027984 */ /* 0x036e620008000800 */
[----:B------:R-:W2:Y:S02]  /*1240*/  LDC.64 R6, c[0x0][0x3b8] ;  /* 0x0000ee00ff067b82 */ /* 0x000ea40000000a00 */
[--C-:B--2---:R-:W-:Y:S02]  /*1250*/  SHF.R.U32.HI R5, RZ, 0x4, R7.reuse ;  /* 0x00000004ff057819 */ /* 0x104fe40000011607 */
[----:B------:R-:W-:-:S05]  /*1260*/  SHF.R.U64 R3, R6, 0x4, R7 ;  /* 0x0000000406037819 */ /* 0x000fca0000001207 */
[----:B------:R2:W-:Y:S01]  /*1270*/  STS [UR8+0xc], R3 ;  /* 0x00000c03ff007988 */ /* 0x0005e20008000808 */
[----:B-1----:R-:W-:-:S05]  /*1280*/  LOP3.LUT R2, R2, 0xf, R5, 0xb8, !PT ;  /* 0x0000000f02027812 */ /* 0x002fca00078eb805 */
[----:B------:R2:W-:Y:S02]  /*1290*/  STS [UR8+0x1c], R2 ;  /* 0x00001c02ff007988 */ /* 0x0005e40008000808 */
.L_x_44:
[----:B------:R-:W-:Y:S05]  /*12a0*/  @P3 BRA `(.L_x_46) ;  /* 0x00000000001c3947 */ /* 0x000fea0003800000 */
[----:B-12-45:R-:W1:Y:S02]  /*12b0*/  LDS R2, [UR8+0x34] ;  /* 0x00003408ff027984 */ /* 0x036e640008000800 */
[----:B-1----:R-:W-:-:S05]  /*12c0*/  LOP3.LUT R2, R2, 0x7, RZ, 0xb8, !PT ;  /* 0x0000000702027812 */ /* 0x002fca00078eb8ff */
[----:B------:R1:W-:Y:S02]  /*12d0*/  STS [UR8+0x34], R2 ;  /* 0x00003402ff007988 */ /* 0x0003e40008000808 */
.L_x_45:
[----:B------:R-:W-:Y:S05]  /*12e0*/  @P3 BRA `(.L_x_47) ;  /* 0x00000000001c3947 */ /* 0x000fea0003800000 */
[----:B-12-45:R-:W1:Y:S02]  /*12f0*/  LDS R2, [UR8+0x34] ;  /* 0x00003408ff027984 */ /* 0x036e640008000800 */
[----:B-1----:R-:W-:-:S05]  /*1300*/  LOP3.LUT R2, R2, 0x38, RZ, 0xb8, !PT ;  /* 0x0000003802027812 */ /* 0x002fca00078eb8ff */
[----:B------:R1:W-:Y:S02]  /*1310*/  STS [UR8+0x34], R2 ;  /* 0x00003402ff007988 */ /* 0x0003e40008000808 */
.L_x_46:
[----:B------:R-:W-:Y:S05]  /*1320*/  @P3 BRA `(.L_x_48) ;  /* 0x00000000001c3947 */ /* 0x000fea0003800000 */
[----:B-12-45:R-:W1:Y:S02]  /*1330*/  LDS R2, [UR8+0x8] ;  /* 0x00000808ff027984 */ /* 0x036e640008000800 */
[----:B-1----:R-:W-:-:S05]  /*1340*/  LOP3.LUT R2, R2, 0x780, RZ, 0xb8, !PT ;  /* 0x0000078002027812 */ /* 0x002fca00078eb8ff */
[----:B------:R1:W-:Y:S02]  /*1350*/  STS [UR8+0x8], R2 ;  /* 0x00000802ff007988 */ /* 0x0003e40008000808 */
.L_x_47:
[----:B------:R-:W-:Y:S05]  /*1360*/  @P3 BRA `(.L_x_49) ;  /* 0x0000000000283947 */ /* 0x000fea0003800000 */
[----:B-12-45:R-:W1:Y:S02]  /*1370*/  LDS R2, [UR8+0x8] ;  /* 0x00000808ff027984 */ /* 0x036e640008000800 */
[----:B-1----:R-:W-:-:S05]  /*1380*/  LOP3.LUT R2, R2, 0x1800, RZ, 0xb8, !PT ;  /* 0x0000180002027812 */ /* 0x002fca00078eb8ff */
[----:B------:R1:W-:Y:S02]  /*1390*/  STS [UR8+0x8], R2 ;  /* 0x00000802ff007988 */ /* 0x0003e40008000808 */
.L_x_48:
[----:B------:R-:W-:Y:S05]  /*13a0*/  @P3 BREAK.RELIABLE B2 ;  /* 0x0000000000023942 */ /* 0x000fea0003800100 */
[----:B------:R-:W-:Y:S05]  /*13b0*/  @P3 BRA `(.L_x_50) ;  /* 0x0000000000243947 */ /* 0x000fea0003800000 */
[----:B-12-45:R-:W1:Y:S01]  /*13c0*/  LDS R2, [UR8+0x8] ;  /* 0x00000808ff027984 */ /* 0x036e620008000800 */
[----:B------:R-:W-:-:S05]  /*13d0*/  IMAD.MOV.U32 R3, RZ, RZ, 0x6000 ;  /* 0x00006000ff037424 */ /* 0x000fca00078e00ff */
[----:B-1----:R-:W-:-:S04]  /*13e0*/  LOP3.LUT R2, R2, 0x6000, R3, 0xd8, !PT ;  /* 0x0000600002027812 */ /* 0x002fc800078ed803 */
[----:B------:R-:W-:-:S05]  /*13f0*/  LOP3.LUT R2, R2, 0x400000, RZ, 0xb8, !PT ;  /* 0x0040000002027812 */ /* 0x000fca00078eb8ff */
[----:B------:R1:W-:Y:S02]  /*1400*/  STS [UR8+0x8], R2 ;  /* 0x00000802ff007988 */ /* 0x0003e40008000808 */
.L_x_49:
[----:B------:R-:W-:Y:S05]  /*1410*/  BSYNC.RELIABLE B2 ;  /* 0x0000000000027941 */ /* 0x000fea0003800100 */
.L_x_40:
[----:B-12-45:R-:W1:Y:S02]  /*1420*/  @!P3 LDS R2, [UR8+0x8] ;  /* 0x00000808ff02b984 */ /* 0x036e640008000800 */
[----:B-1----:R-:W-:-:S05]  /*1430*/  @!P3 LOP3.LUT R2, R2, 0x8000, RZ, 0xb8, !PT ;  /* 0x000080000202b812 */ /* 0x002fca00078eb8ff */
[----:B------:R1:W-:Y:S02]  /*1440*/  @!P3 STS [UR8+0x8], R2 ;  /* 0x00000802ff00b988 */ /* 0x0003e40008000808 */
.L_x_50:
[----:B------:R-:W-:Y:S05]  /*1450*/  BSYNC.RECONVERGENT B3 ;  /* 0x0000000000037941 */ /* 0x000fea0003800200 */
.L_x_39:
        /* <DEDUP_REMOVED lines=9> */
[----:B-1-3--:R-:W-:-:S05]  /*14f0*/  IMAD.SHL.U32 R4, R2, 0x4, RZ ;  /* 0x0000000402047824 */ /* 0x00afca00078e00ff */
        /* <DEDUP_REMOVED lines=8> */
.L_x_51:
[----:B------:R-:W-:Y:S05]  /*1580*/  @P0 BRA `(.L_x_52) ;  /* 0x00000000000c0947 */ /* 0x000fea0003800000 */
[----:B------:R0:W-:Y:S01]  /*1590*/  UTMACMDFLUSH ;  /* 0x00000000000079b7 */ /* 0x0001e20000000000 */
[----:B------:R-:W-:Y:S05]  /*15a0*/  @P0 BRA `(.L_x_52) ;  /* 0x0000000000040947 */ /* 0x000fea0003800000 */
[----:B------:R-:W-:-:S04]  /*15b0*/  DEPBAR.LE SB0, 0x0 ;  /* 0x000080000000791a */ /* 0x000fc80000000000 */
.L_x_52:
[----:B------:R-:W-:Y:S05]  /*15c0*/  WARPSYNC.ALL ;  /* 0x0000000000007948 */ /* 0x000fea0003800000 */
[----:B------:R-:W-:Y:S01]  /*15d0*/  NOP ;  /* 0x0000000000007918 */ /* 0x000fe20000000000 */
[----:B--2---:R-:W-:Y:S01]  /*15e0*/  BAR.SYNC.DEFER_BLOCKING 0x0 ;  /* 0x0000000000007b1d */ /* 0x004fe20000010000 */
[----:B-1--45:R-:W-:Y:S01]  /*15f0*/  SHF.R.U32.HI R2, RZ, 0x5, R0 ;  /* 0x00000005ff027819 */ /* 0x032fe20000011600 */
[----:B------:R-:W-:-:S03]  /*1600*/  UIADD3 UR15, UPT, UPT, UR8, 0xc020, URZ ;  /* 0x0000c020080f7890 */ /* 0x000fc6000fffe0ff */
[----:B------:R-:W-:Y:S01]  /*1610*/  R2UR UR22, R2 ;  /* 0x00000000021672ca */ /* 0x000fe200000e0000 */
[----:B------:R-:W-:Y:S01]  /*1620*/  VOTEU.ALL UP0, P3 ;  /* 0x0000000000ff7886 */ /* 0x000fe20001800000 */
[----:B------:R-:W-:Y:S01]  /*1630*/  UMOV UR4, 0x1 ;  /* 0x0000000100047882 */ /* 0x000fe20000000000 */
[----:B------:R-:W-:Y:S01]  /*1640*/  VOTEU.ALL UP1, P3 ;  /* 0x0000000000ff7886 */ /* 0x000fe20001820000 */
[----:B------:R-:W-:Y:S02]  /*1650*/  BSSY.RECONVERGENT B3, `(.L_x_53) ;  /* 0x0000018000037945 */ /* 0x000fe40003800200 */
[----:B------:R-:W-:-:S04]  /*1660*/  @!UP0 UIADD3 UR10, UPT, UPT, -UR4, 0x100000, URZ ;  /* 0x00100000040a8890 */ /* 0x000fc8000fffe1ff */
[----:B------:R-:W-:Y:S02]  /*1670*/  @!UP0 USHF.L.U32 UR11, UR10, 0xb, URZ ;  /* 0x0000000b0a0b8899 */ /* 0x000fe400080006ff */
[----:B------:R-:W-:Y:S02]  /*1680*/  @!UP0 USHF.L.U32 UR10, UR10, 0x1, URZ ;  /* 0x000000010a0a8899 */ /* 0x000fe400080006ff */
[----:B------:R-:W-:-:S04]  /*1690*/  @!UP0 UIADD3 UR4, UPT, UPT, -UR4, 0x100000, URZ ;  /* 0x0010000004048890 */ /* 0x000fc8000fffe1ff */
[----:B------:R-:W-:Y:S02]  /*16a0*/  @!UP0 USHF.L.U32 UR5, UR4, 0xb, URZ ;  /* 0x0000000b04058899 */ /* 0x000fe400080006ff */
[----:B------:R-:W-:Y:S01]  /*16b0*/  @!UP0 USHF.L.U32 UR4, UR4, 0x1, URZ ;  /* 0x0000000104048899 */ /* 0x000fe200080006ff */
[----:B------:R-:W-:Y:S01]  /*16c0*/  VOTEU.ALL UP0, P3 ;  /* 0x0000000000ff7886 */ /* 0x000fe20001800000 */
[----:B------:R-:W1:Y:S04]  /*16d0*/  FENCE.VIEW.ASYNC.S ;  /* 0x00000000000073c6 */ /* 0x000e680000000000 */
[----:B-1----:R1:W2:Y:S06]  /*16e0*/  @!UP0 SYNCS.EXCH.64 URZ, [UR8+0xc000], UR10 ;  /* 0x00c0000a08ff85b2 */ /* 0x0022ac0008000100 */
[----:B------:R1:W2:Y:S02]  /*16f0*/  @!UP1 SYNCS.EXCH.64 URZ, [UR8+0xc020], UR4 ;  /* 0x00c0200408ff95b2 */ /* 0x0002a40008000100 */
[----:B--2---:R-:W-:Y:S06]  /*1700*/  BAR.SYNC.DEFER_BLOCKING 0x0 ;  /* 0x0000000000007b1d */ /* 0x004fec0000010000 */
[----:B------:R-:W-:Y:S05]  /*1710*/  @P3 BRA `(.L_x_54) ;  /* 0x00000000002c3947 */ /* 0x000fea0003800000 */
[----:B-1----:R-:W-:Y:S02]  /*1720*/  UMOV UR4, 0x1 ;  /* 0x0000000100047882 */ /* 0x002fe40000000000 */
[----:B------:R-:W-:-:S04]  /*1730*/  UIADD3 UR10, UPT, UPT, -UR4, 0x100000, URZ ;  /* 0x00100000040a7890 */ /* 0x000fc8000fffe1ff */
[----:B------:R-:W-:Y:S02]  /*1740*/  USHF.L.U32 UR11, UR10, 0xb, URZ ;  /* 0x0000000b0a0b7899 */ /* 0x000fe400080006ff */
[----:B------:R-:W-:Y:S02]  /*1750*/  USHF.L.U32 UR10, UR10, 0x1, URZ ;  /* 0x000000010a0a7899 */ /* 0x000fe400080006ff */
[----:B------:R-:W-:-:S04]  /*1760*/  UIADD3 UR4, UPT, UPT, -UR4, 0x100000, URZ ;  /* 0x0010000004047890 */ /* 0x000fc8000fffe1ff */
[----:B------:R-:W-:Y:S02]  /*1770*/  USHF.L.U32 UR5, UR4, 0xb, URZ ;  /* 0x0000000b04057899 */ /* 0x000fe400080006ff */
[----:B------:R-:W-:Y:S01]  /*1780*/  USHF.L.U32 UR4, UR4, 0x1, URZ ;  /* 0x0000000104047899 */ /* 0x000fe200080006ff */
[----:B------:R-:W1:Y:S03]  /*1790*/  FENCE.VIEW.ASYNC.S ;  /* 0x00000000000073c6 */ /* 0x000e660000000000 */
[----:B-1----:R2:W4:Y:S08]  /*17a0*/  SYNCS.EXCH.64 URZ, [UR8+0xc008], UR10 ;  /* 0x00c0080a08ff75b2 */ /* 0x0025300008000100 */
[----:B------:R2:W5:Y:S02]  /*17b0*/  SYNCS.EXCH.64 URZ, [UR8+0xc028], UR4 ;  /* 0x00c0280408ff75b2 */ /* 0x0005640008000100 */
[----:B--2---:R-:W-:Y:S01]  /*17c0*/  NOP ;  /* 0x0000000000007918 */ /* 0x004fe20000000000 */
.L_x_54:
[----:B-1----:R-:W-:Y:S05]  /*17d0*/  BSYNC.RECONVERGENT B3 ;  /* 0x0000000000037941 */ /* 0x002fea0003800200 */
.L_x_53:
[----:B----45:R-:W-:Y:S06]  /*17e0*/  BAR.SYNC.DEFER_BLOCKING 0x0 ;  /* 0x0000000000007b1d */ /* 0x030fec0000010000 */
[----:B------:R-:W-:Y:S04]  /*17f0*/  BSSY.RECONVERGENT B3, `(.L_x_55) ;  /* 0x000000d000037945 */ /* 0x000fe80003800200 */
[----:B------:R-:W-:Y:S05]  /*1800*/  @P3 BRA `(.L_x_56) ;  /* 0x00000000002c3947 */ /* 0x000fea0003800000 */
[----:B------:R-:W-:Y:S02]  /*1810*/  UMOV UR4, 0x1 ;  /* 0x0000000100047882 */ /* 0x000fe40000000000 */
[----:B------:R-:W-:-:S04]  /*1820*/  UIADD3 UR10, UPT, UPT, -UR4, 0x100000, URZ ;  /* 0x00100000040a7890 */ /* 0x000fc8000fffe1ff */
[----:B------:R-:W-:Y:S02]  /*1830*/  USHF.L.U32 UR11, UR10, 0xb, URZ ;  /* 0x0000000b0a0b7899 */ /* 0x000fe400080006ff */
[----:B------:R-:W-:Y:S02]  /*1840*/  USHF.L.U32 UR10, UR10, 0x1, URZ ;  /* 0x000000010a0a7899 */ /* 0x000fe400080006ff */
[----:B------:R-:W-:-:S04]  /*1850*/  UIADD3 UR4, UPT, UPT, -UR4, 0x100000, URZ ;  /* 0x0010000004047890 */ /* 0x000fc8000fffe1ff */
[----:B------:R-:W-:Y:S02]  /*1860*/  USHF.L.U32 UR5, UR4, 0xb, URZ ;  /* 0x0000000b04057899 */ /* 0x000fe400080006ff */
[----:B------:R-:W-:Y:S01]  /*1870*/  USHF.L.U32 UR4, UR4, 0x1, URZ ;  /* 0x0000000104047899 */ /* 0x000fe200080006ff */
[----:B------:R-:W1:Y:S03]  /*1880*/  FENCE.VIEW.ASYNC.S ;  /* 0x00000000000073c6 */ /* 0x000e660000000000 */
[----:B-1----:R1:W2:Y:S08]  /*1890*/  SYNCS.EXCH.64 URZ, [UR8+0xc010], UR10 ;  /* 0x00c0100a08ff75b2 */ /* 0x0022b00008000100 */
[----:B------:R1:W4:Y:S01]  /*18a0*/  SYNCS.EXCH.64 URZ, [UR8+0xc030], UR4 ;  /* 0x00c0300408ff75b2 */ /* 0x0003220008000100 */
[----:B------:R-:W-:Y:S01]  /*18b0*/  NOP ;  /* 0x0000000000007918 */ /* 0x000fe20000000000 */
.L_x_56:
[----:B-1----:R-:W-:Y:S05]  /*18c0*/  BSYNC.RECONVERGENT B3 ;  /* 0x0000000000037941 */ /* 0x002fea0003800200 */
.L_x_55:
[----:B--2-4-:R-:W-:Y:S01]  /*18d0*/  BAR.SYNC.DEFER_BLOCKING 0x0 ;  /* 0x0000000000007b1d */ /* 0x014fe20000010000 */
[----:B------:R-:W-:Y:S01]  /*18e0*/  USHF.L.U32 UR19, UR7, 0x6, URZ ;  /* 0x0000000607137899 */ /* 0x000fe200080006ff */
[----:B------:R-:W-:Y:S01]  /*18f0*/  ISETP.GE.AND P0, PT, R10, 0x1, PT ;  /* 0x000000010a00780c */ /* 0x000fe20003f06270 */
[----:B------:R-:W-:-:S03]  /*1900*/  USHF.L.U32 UR14, UR9, 0x7, URZ ;  /* 0x00000007090e7899 */ /* 0x000fc600080006ff */
        /* <DEDUP_REMOVED lines=13> */
.L_x_58:
[----:B-1----:R-:W-:Y:S05]  /*19e0*/  BSYNC.RECONVERGENT B3 ;  /* 0x0000000000037941 */ /* 0x002fea0003800200 */
.L_x_57:
[----:B------:R-:W-:Y:S05]  /*19f0*/  @!P0 BRA `(.L_x_59) ;  /* 0x00000008001c8947 */ /* 0x000fea0003800000 */
[----:B--2-4-:R-:W-:Y:S01]  /*1a00*/  BAR.SYNC.DEFER_BLOCKING 0x0 ;  /* 0x0000000000007b1d */ /* 0x014fe20000010000 */
[----:B------:R-:W-:Y:S01]  /*1a10*/  ELECT P1, URZ, PT ;  /* 0x0000000000ff782f */ /* 0x000fe20003820000 */
[----:B------:R-:W-:Y:S01]  /*1a20*/  @!P3 IMAD.MOV.U32 R2, RZ, RZ, 0x3000 ;  /* 0x00003000ff02b424 */ /* 0x000fe200078e00ff */
[----:B------:R-:W-:Y:S02]  /*1a30*/  UIADD3 UR16, UPT, UPT, UR8, 0x8000, URZ ;  /* 0x0000800008107890 */ /* 0x000fe4000fffe0ff */
[----:B------:R-:W-:Y:S02]  /*1a40*/  ISETP.LT.U32.AND P1, PT, R68, 0x20, P1 ;  /* 0x000000204400780c */ /* 0x000fe40000f21070 */
[----:B------:R-:W-:Y:S01]  /*1a50*/  ELECT P0, URZ, PT ;  /* 0x0000000000ff782f */ /* 0x000fe20003800000 */
[----:B------:R-:W-:-:S03]  /*1a60*/  UMOV UR10, UR14 ;  /* 0x0000000e000a7c82 */ /* 0x000fc60008000000 */
[----:B------:R-:W-:-:S07]  /*1a70*/  ISETP.LT.U32.AND P0, PT, R68, 0x20, P0 ;  /* 0x000000204400780c */ /* 0x000fce0000701070 */
[----:B------:R-:W-:Y:S01]  /*1a80*/  VOTEU.ANY UP0, P1 ;  /* 0x0000000000ff7886 */ /* 0x000fe20000800100 */
[----:B------:R-:W-:-:S04]  /*1a90*/  VOTEU.ANY UP2, P1 ;  /* 0x0000000000ff7886 */ /* 0x000fc80000840100 */
[----:B------:R-:W-:Y:S02]  /*1aa0*/  @UP0 UIADD3 UR17, UPT, UPT, UR8, 0xc000, URZ ;  /* 0x0000c00008110890 */ /* 0x000fe4000fffe0ff */
[----:B------:R1:W-:Y:S01]  /*1ab0*/  @!P3 SYNCS.ARRIVE.TRANS64 RZ, [UR8+0xc000], R2 ;  /* 0x00c00002ffffb9a7 */ /* 0x0003e20008000008 */
[----:B------:R-:W-:Y:S01]  /*1ac0*/  @UP0 UMOV UR18, URZ ;  /* 0x000000ff00120c82 */ /* 0x000fe20008000000 */
[----:B------:R-:W-:Y:S01]  /*1ad0*/  BAR.SYNC.DEFER_BLOCKING 0x0 ;  /* 0x0000000000007b1d */ /* 0x000fe20000010000 */
[----:B------:R-:W-:-:S05]  /*1ae0*/  UISETP.NE.U32.AND UP0, UPT, UR22, URZ, UPT ;  /* 0x000000ff1600728c */ /* 0x000fca000bf05070 */
[----:B------:R-:W-:Y:S01]  /*1af0*/  VOTEU.ANY UP1, P0 ;  /* 0x0000000000ff7886 */ /* 0x000fe20000020100 */
[----:B------:R-:W-:-:S04]  /*1b00*/  VOTEU.ANY UP3, P0 ;  /* 0x0000000000ff7886 */ /* 0x000fc80000060100 */
[----:B------:R-:W-:Y:S01]  /*1b10*/  @UP1 UIADD3 UR9, UPT, UPT, UR8, 0xc000, URZ ;  /* 0x0000c00008091890 */ /* 0x000fe2000fffe0ff */
[----:B------:R-:W-:Y:S01]  /*1b20*/  @UP1 UMOV UR11, URZ ;  /* 0x000000ff000b1c82 */ /* 0x000fe20008000000 */
[----:B------:R1:W-:Y:S01]  /*1b30*/  @UP2 UTMALDG.2D [UR16], [UR24] ;  /* 0x00000010180025b4 */ /* 0x0003e20008008000 */
[----:B------:R2:W-:Y:S06]  /*1b40*/  MEMBAR.ALL.CTA ;  /* 0x0000000000007992 */ /* 0x0005ec0000008000 */
[----:B--2---:R-:W2:Y:S02]  /*1b50*/  FENCE.VIEW.ASYNC.S ;  /* 0x00000000000073c6 */ /* 0x004ea40000000000 */
[----:B--2---:R-:W-:Y:S06]  /*1b60*/  BAR.SYNC.DEFER_BLOCKING 0x0 ;  /* 0x0000000000007b1d */ /* 0x004fec0000010000 */
[----:B------:R1:W-:Y:S02]  /*1b70*/  @UP3 UTMALDG.2D [UR8], [UR26] ;  /* 0x000000081a0035b4 */ /* 0x0003e40008008000 */
[----:B------:R-:W-:Y:S06]  /*1b80*/  BAR.SYNC.DEFER_BLOCKING 0x0 ;  /* 0x0000000000007b1d */ /* 0x000fec0000010000 */
[----:B------:R-:W2:Y:S02]  /*1b90*/  SYNCS.PHASECHK.TRANS64.TRYWAIT P0, [UR8+0xc000], RZ ;  /* 0x00c000ffff0075a7 */ /* 0x000ea40008001108 */
[----:B-12---:R-:W-:Y:S05]  /*1ba0*/  @!P0 BRA `(.L_x_60) ;  /* 0x0000000c00c88947 */ /* 0x006fea0003800000 */
.L_x_78:
[----:B------:R-:W-:Y:S05]  /*1bb0*/  BRA.U UP0, `(.L_x_61) ;  /* 0x0000000100547547 */ /* 0x000fea000b800000 */
[----:B------:R-:W-:Y:S02]  /*1bc0*/  USHF.R.U32.HI UR4, URZ, 0x4, UR16 ;  /* 0x00000004ff047899 */ /* 0x000fe40008011610 */
[----:B------:R-:W-:Y:S02]  /*1bd0*/  USHF.R.U32.HI UR6, URZ, 0x4, UR8 ;  /* 0x00000004ff067899 */ /* 0x000fe40008011608 */
[----:B------:R-:W-:Y:S02]  /*1be0*/  USGXT.U32 UR4, UR4, 0xe ;  /* 0x0000000e0404789a */ /* 0x000fe40008000000 */
[----:B------:R-:W-:Y:S01]  /*1bf0*/  USGXT.U32 UR6, UR6, 0xe ;  /* 0x0000000e0606789a */ /* 0x000fe20008000000 */
[----:B------:R-:W-:Y:S01]  /*1c00*/  UMOV UR10, 0xfffffffe ;  /* 0xfffffffe000a7882 */ /* 0x000fe20000000000 */
[----:B------:R-:W-:Y:S01]  /*1c10*/  UMOV UR11, 0x7fffbfdf ;  /* 0x7fffbfdf000b7882 */ /* 0x000fe20000000000 */
[----:B------:R-:W-:Y:S01]  /*1c20*/  UMOV UR12, 0x100 ;  /* 0x00000100000c7882 */ /* 0x000fe20000000000 */
[----:B------:R-:W-:Y:S01]  /*1c30*/  UMOV UR13, 0x40004040 ;  /* 0x40004040000d7882 */ /* 0x000fe20000000000 */
[----:B------:R-:W-:Y:S01]  /*1c40*/  UMOV UR5, URZ ;  /* 0x000000ff00057c82 */ /* 0x000fe20008000000 */
[----:B------:R-:W-:Y:S01]  /*1c50*/  UMOV UR7, URZ ;  /* 0x000000ff00077c82 */ /* 0x000fe20008000000 */
[----:B------:R-:W-:-:S02]  /*1c60*/  UIADD3.64 UR10, UPT, UPT, UR4, -UR10, URZ ;  /* 0x8000000a040a7297 */ /* 0x000fc4000fffe0ff */
[----:B------:R-:W-:Y:S01]  /*1c70*/  UIADD3.64 UR12, UPT, UPT, UR6, UR12, URZ ;  /* 0x0000000c060c7297 */ /* 0x000fe2000fffe0ff */
[----:B------:R-:W-:Y:S01]  /*1c80*/  UMOV UR16, 0x0 ;  /* 0x0000000000107882 */ /* 0x000fe20000000000 */
[----:B------:R-:W-:Y:S01]  /*1c90*/  UMOV UR17, 0x4210010 ;  /* 0x0421001000117882 */ /* 0x000fe20000000000 */
[----:B------:R-:W-:Y:S01]  /*1ca0*/  UMOV UR5, 0x80004020 ;  /* 0x8000402000057882 */ /* 0x000fe20000000000 */
[----:B------:R-:W-:Y:S01]  /*1cb0*/  UMOV UR7, 0x40004040 ;  /* 0x4000404000077882 */ /* 0x000fe20000000000 */
[----:B------:R-:W-:Y:S01]  /*1cc0*/  UMOV UR28, 0x0 ;  /* 0x00000000001c7882 */ /* 0x000fe20000000000 */
[----:B------:R-:W-:Y:S01]  /*1cd0*/  UMOV UR29, 0x4210010 ;  /* 0x04210010001d7882 */ /* 0x000fe20000000000 */
[----:B------:R1:W-:Y:S02]  /*1ce0*/  UTCQMMA gdesc[UR4], gdesc[UR6], tmem[UR23], tmem[UR16], idesc[UR17], !UPT ;  /* 0x00ff1006040075ea */ /* 0x0003e4000f800317 */
[----:B------:R1:W-:Y:S01]  /*1cf0*/  UTCQMMA gdesc[UR10], gdesc[UR12], tmem[UR23], tmem[UR28], idesc[UR29], UPT ;  /* 0x00ff1c0c0a0075ea */ /* 0x0003e2000b800317 */
[----:B------:R-:W-:-:S02]  /*1d00*/  NOP ;  /* 0x0000000000007918 */ /* 0x000fc40000000000 */
.L_x_61:
[----:B------:R-:W-:Y:S01]  /*1d10*/  ELECT P0, URZ, PT ;  /* 0x0000000000ff782f */ /* 0x000fe20003800000 */
[----:B-1----:R-:W-:Y:S01]  /*1d20*/  UMOV UR4, UR15 ;  /* 0x0000000f00047c82 */ /* 0x002fe20008000000 */
[----:B------:R-:W-:Y:S02]  /*1d30*/  UMOV UR5, URZ ;  /* 0x000000ff00057c82 */ /* 0x000fe40008000000 */
[----:B------:R-:W-:-:S13]  /*1d40*/  ISETP.LT.U32.AND P0, PT, R68, 0x20, P0 ;  /* 0x000000204400780c */ /* 0x000fda0000701070 */
[----:B------:R-:W-:Y:S01]  /*1d50*/  VOTEU.ANY UP0, P0 ;  /* 0x0000000000ff7886 */ /* 0x000fe20000000100 */
[----:B------:R-:W-:Y:S01]  /*1d60*/  VOTEU.ANY UP1, P0 ;  /* 0x0000000000ff7886 */ /* 0x000fe20000020100 */
[----:B------:R-:W-:-:S03]  /*1d70*/  ISETP.GE.U32.AND P0, PT, R10, 0x41, PT ;  /* 0x000000410a00780c */ /* 0x000fc60003f06070 */
[----:B------:R-:W-:Y:S02]  /*1d80*/  @UP0 UMOV UR4, UR4 ;  /* 0x0000000400040c82 */ /* 0x000fe40008000000 */
[----:B------:R1:W-:Y:S01]  /*1d90*/  @UP1 UTCBAR [UR4], URZ ;  /* 0x000000ff040013e9 */ /* 0x0003e200080000ff */
[----:B------:R-:W-:Y:S06]  /*1da0*/  BAR.SYNC.DEFER_BLOCKING 0x0 ;  /* 0x0000000000007b1d */ /* 0x000fec0000010000 */
[----:B------:R-:W2:Y:S02]  /*1db0*/  SYNCS.PHASECHK.TRANS64.TRYWAIT P1, [UR8+0xc020], RZ ;  /* 0x00c020ffff0075a7 */ /* 0x000ea40008021108 */
[----:B-12---:R-:W-:Y:S05]  /*1dc0*/  @!P1 BRA `(.L_x_62) ;  /* 0x0000000c004c9947 */ /* 0x006fea0003800000 */
.L_x_79:
[----:B------:R-:W-:Y:S01]  /*1dd0*/  UMOV UR4, URZ ;  /* 0x000000ff00047c82 */ /* 0x000fe20008000000 */
[----:B------:R-:W-:Y:S05]  /*1de0*/  @!P0 BRA `(.L_x_59) ;  /* 0x0000000400208947 */ /* 0x000fea0003800000 */
[----:B------:R-:W1:Y:S01]  /*1df0*/  LDCU UR29, c[0x0][0x3a0] ;  /* 0x00007400ff1d77ac */ /* 0x000e620008000800 */
[----:B------:R-:W-:Y:S01]  /*1e00*/  UMOV UR9, 0x1 ;  /* 0x0000000100097882 */ /* 0x000fe20000000000 */
[----:B------:R-:W-:-:S05]  /*1e10*/  UMOV UR18, 0x40 ;  /* 0x0000004000127882 */ /* 0x000fca0000000000 */
.L_x_66:
[----:B------:R-:W-:Y:S01]  /*1e20*/  BAR.SYNC.DEFER_BLOCKING 0x0 ;  /* 0x0000000000007b1d */ /* 0x000fe20000010000 */
[----:B------:R-:W-:Y:S01]  /*1e30*/  ULEA UR28, UR9, UR8, 0x3 ;  /* 0x00000008091c7291 */ /* 0x000fe2000f8e18ff */
[----:B------:R-:W-:Y:S01]  /*1e40*/  @!P3 IMAD.MOV.U32 R2, RZ, RZ, 0x3000 ;  /* 0x00003000ff02b424 */ /* 0x000fe200078e00ff */
[----:B------:R-:W-:Y:S01]  /*1e50*/  ELECT P1, URZ, PT ;  /* 0x0000000000ff782f */ /* 0x000fe20003820000 */
[----:B------:R-:W-:-:S03]  /*1e60*/  ULEA UR16, UR9, UR8, 0xc ;  /* 0x0000000809107291 */ /* 0x000fc6000f8e60ff */
[----:B------:R-:W-:Y:S02]  /*1e70*/  ISETP.LT.U32.AND P1, PT, R68, 0x20, P1 ;  /* 0x000000204400780c */ /* 0x000fe40000f21070 */
[----:B------:R-:W-:Y:S01]  /*1e80*/  ELECT P0, URZ, PT ;  /* 0x0000000000ff782f */ /* 0x000fe20003800000 */
[----:B------:R-:W-:-:S03]  /*1e90*/  UIADD3 UR16, UPT, UPT, UR16, 0x8000, URZ ;  /* 0x0000800010107890 */ /* 0x000fc6000fffe0ff */
[----:B------:R-:W-:Y:S01]  /*1ea0*/  ISETP.LT.U32.AND P0, PT, R68, 0x20, P0 ;  /* 0x000000204400780c */ /* 0x000fe20000701070 */
[----:B------:R-:W-:Y:S01]  /*1eb0*/  ULEA UR12, UR9, UR8, 0xd ;  /* 0x00000008090c7291 */ /* 0x000fe2000f8e68ff */
[----:B------:R-:W-:Y:S01]  /*1ec0*/  UMOV UR15, UR18 ;  /* 0x00000012000f7c82 */ /* 0x000fe20008000000 */
[----:B------:R-:W-:-:S04]  /*1ed0*/  USHF.L.U32 UR5, UR4, 0x1f, URZ ;  /* 0x0000001f04057899 */ /* 0x000fc800080006ff */
[----:B------:R-:W-:Y:S01]  /*1ee0*/  VOTEU.ANY UP0, P1 ;  /* 0x0000000000ff7886 */ /* 0x000fe20000800100 */
[----:B------:R2:W-:Y:S04]  /*1ef0*/  @!P3 SYNCS.ARRIVE.TRANS64 RZ, [UR28+0xc000], R2 ;  /* 0x00c00002ffffb9a7 */ /* 0x0005e8000800001c */
[----:B------:R-:W-:Y:S01]  /*1f00*/  @UP0 UIADD3 UR17, UPT, UPT, UR28, 0xc000, URZ ;  /* 0x0000c0001c110890 */ /* 0x000fe2000fffe0ff */
[----:B------:R-:W-:Y:S01]  /*1f10*/  VOTEU.ANY UP0, P1 ;  /* 0x0000000000ff7886 */ /* 0x000fe20000800100 */
[----:B------:R-:W-:Y:S01]  /*1f20*/  BAR.SYNC.DEFER_BLOCKING 0x0 ;  /* 0x0000000000007b1d */ /* 0x000fe20000010000 */
[----:B--2---:R-:W-:-:S05]  /*1f30*/  IMAD.U32 R2, RZ, RZ, UR5 ;  /* 0x00000005ff027e24 */ /* 0x004fca000f8e00ff */
[----:B------:R-:W-:-:S05]  /*1f40*/  VOTEU.ANY UP1, P0 ;  /* 0x0000000000ff7886 */ /* 0x000fca0000020100 */
[----:B------:R-:W-:Y:S01]  /*1f50*/  @UP1 UIADD3 UR13, UPT, UPT, UR28, 0xc000, URZ ;  /* 0x0000c0001c0d1890 */ /* 0x000fe2000fffe0ff */
[----:B------:R-:W-:Y:S01]  /*1f60*/  VOTEU.ANY UP1, P0 ;  /* 0x0000000000ff7886 */ /* 0x000fe20000020100 */
[----:B------:R2:W-:Y:S01]  /*1f70*/  @UP0 UTMALDG.2D [UR16], [UR24] ;  /* 0x00000010180005b4 */ /* 0x0005e20008008000 */
[----:B------:R-:W-:Y:S01]  /*1f80*/  UISETP.NE.U32.AND UP0, UPT, UR22, URZ, UPT ;  /* 0x000000ff1600728c */ /* 0x000fe2000bf05070 */
[----:B------:R4:W-:Y:S06]  /*1f90*/  MEMBAR.ALL.CTA ;  /* 0x0000000000007992 */ /* 0x0009ec0000008000 */
[----:B----4-:R-:W4:Y:S02]  /*1fa0*/  FENCE.VIEW.ASYNC.S ;  /* 0x00000000000073c6 */ /* 0x010f240000000000 */
[----:B----4-:R-:W-:Y:S06]  /*1fb0*/  BAR.SYNC.DEFER_BLOCKING 0x0 ;  /* 0x0000000000007b1d */ /* 0x010fec0000010000 */
[----:B------:R2:W-:Y:S02]  /*1fc0*/  @UP1 UTMALDG.2D [UR12], [UR26] ;  /* 0x0000000c1a0015b4 */ /* 0x0005e40008008000 */
[----:B------:R-:W-:Y:S06]  /*1fd0*/  BAR.SYNC.DEFER_BLOCKING 0x0 ;  /* 0x0000000000007b1d */ /* 0x000fec0000010000 */
[----:B------:R-:W4:Y:S02]  /*1fe0*/  SYNCS.PHASECHK.TRANS64.TRYWAIT P0, [UR28+0xc000], R2 ;  /* 0x00c00002ff0075a7 */ /* 0x000f24000800111c */
[----:B--2-4-:R-:W-:Y:S05]  /*1ff0*/  @!P0 BRA `(.L_x_63) ;  /* 0x0000000800cc8947 */ /* 0x014fea0003800000 */
.L_x_80:
[----:B------:R-:W-:Y:S05]  /*2000*/  BRA.U UP0, `(.L_x_64) ;  /* 0x00000001004c7547 */ /* 0x000fea000b800000 */
[----:B------:R-:W-:Y:S02]  /*2010*/  USHF.R.U32.HI UR10, URZ, 0x4, UR16 ;  /* 0x00000004ff0a7899 */ /* 0x000fe40008011610 */
[----:B------:R-:W-:Y:S02]  /*2020*/  USHF.R.U32.HI UR12, URZ, 0x4, UR12 ;  /* 0x00000004ff0c7899 */ /* 0x000fe4000801160c */
[----:B------:R-:W-:Y:S02]  /*2030*/  USGXT.U32 UR10, UR10, 0xe ;  /* 0x0000000e0a0a789a */ /* 0x000fe40008000000 */
[----:B------:R-:W-:Y:S02]  /*2040*/  USGXT.U32 UR12, UR12, 0xe ;  /* 0x0000000e0c0c789a */ /* 0x000fe40008000000 */
[----:B------:R-:W-:Y:S02]  /*2050*/  UIADD3 UR16, UP0, UPT, UR10, 0x2, URZ ;  /* 0x000000020a107890 */ /* 0x000fe4000ff1e0ff */
[----:B------:R-:W-:Y:S01]  /*2060*/  UIADD3 UR30, UP1, UPT, UR12, 0x100, URZ ;  /* 0x000001000c1e7890 */ /* 0x000fe2000ff3e0ff */
[----:B------:R-:W-:Y:S01]  /*2070*/  UMOV UR5, URZ ;  /* 0x000000ff00057c82 */ /* 0x000fe20008000000 */
[----:B------:R-:W-:Y:S01]  /*2080*/  UMOV UR6, URZ ;  /* 0x000000ff00067c82 */ /* 0x000fe20008000000 */
[----:B------:R-:W-:-:S02]  /*2090*/  UIADD3.X UR17, UPT, UPT, UR5, -0x7fffbfe0, URZ, UP0, !UPT ;  /* 0x8000402005117890 */ /* 0x000fc400087fe4ff */
[----:B------:R-:W-:Y:S01]  /*20a0*/  UIADD3.X UR31, UPT, UPT, UR6, 0x40004040, URZ, UP1, !UPT ;  /* 0x40004040061f7890 */ /* 0x000fe20008ffe4ff */
[----:B------:R-:W-:Y:S01]  /*20b0*/  UMOV UR32, 0x0 ;  /* 0x0000000000207882 */ /* 0x000fe20000000000 */
[----:B------:R-:W-:Y:S01]  /*20c0*/  UMOV UR33, 0x4210010 ;  /* 0x0421001000217882 */ /* 0x000fe20000000000 */
[----:B------:R-:W-:Y:S01]  /*20d0*/  UMOV UR11, 0x80004020 ;  /* 0x80004020000b7882 */ /* 0x000fe20000000000 */
[----:B------:R-:W-:Y:S01]  /*20e0*/  UMOV UR13, 0x40004040 ;  /* 0x40004040000d7882 */ /* 0x000fe20000000000 */
[----:B------:R-:W-:Y:S01]  /*20f0*/  UMOV UR6, 0x0 ;  /* 0x0000000000067882 */ /* 0x000fe20000000000 */
[----:B------:R-:W-:Y:S01]  /*2100*/  UMOV UR7, 0x4210010 ;  /* 0x0421001000077882 */ /* 0x000fe20000000000 */
[----:B------:R2:W-:Y:S02]  /*2110*/  UTCQMMA gdesc[UR10], gdesc[UR12], tmem[UR23], tmem[UR32], idesc[UR33], UPT ;  /* 0x00ff200c0a0075ea */ /* 0x0005e4000b800317 */
[----:B------:R2:W-:Y:S01]  /*2120*/  UTCQMMA gdesc[UR16], gdesc[UR30], tmem[UR23], tmem[UR6], idesc[UR7], UPT ;  /* 0x00ff061e100075ea */ /* 0x0005e2000b800317 */
[----:B------:R-:W-:-:S02]  /*2130*/  NOP ;  /* 0x0000000000007918 */ /* 0x000fc40000000000 */
.L_x_64:
[----:B------:R-:W-:Y:S01]  /*2140*/  ELECT P0, URZ, PT ;  /* 0x0000000000ff782f */ /* 0x000fe20003800000 */
[----:B--2---:R-:W-:-:S03]  /*2150*/  UIADD3 UR6, UPT, UPT, UR28, 0xc020, URZ ;  /* 0x0000c0201c067890 */ /* 0x004fc6000fffe0ff */
[----:B------:R-:W-:Y:S01]  /*2160*/  ISETP.LT.U32.AND P0, PT, R68, 0x20, P0 ;  /* 0x000000204400780c */ /* 0x000fe20000701070 */
[----:B------:R-:W-:-:S12]  /*2170*/  UMOV UR7, URZ ;  /* 0x000000ff00077c82 */ /* 0x000fd80008000000 */
[----:B------:R-:W-:Y:S01]  /*2180*/  VOTEU.ANY UP0, P0 ;  /* 0x0000000000ff7886 */ /* 0x000fe20000000100 */
[----:B------:R-:W-:-:S04]  /*2190*/  VOTEU.ANY UP1, P0 ;  /* 0x0000000000ff7886 */ /* 0x000fc80000020100 */
[----:B------:R-:W-:Y:S02]  /*21a0*/  @UP0 UMOV UR6, UR6 ;  /* 0x0000000600060c82 */ /* 0x000fe40008000000 */
[----:B------:R2:W-:Y:S01]  /*21b0*/  @UP1 UTCBAR [UR6], URZ ;  /* 0x000000ff060013e9 */ /* 0x0005e200080000ff */
[----:B------:R-:W-:Y:S06]  /*21c0*/  BAR.SYNC.DEFER_BLOCKING 0x0 ;  /* 0x0000000000007b1d */ /* 0x000fec0000010000 */
[----:B------:R-:W4:Y:S02]  /*21d0*/  SYNCS.PHASECHK.TRANS64.TRYWAIT P0, [UR28+0xc020], R2 ;  /* 0x00c02002ff0075a7 */ /* 0x000f24000800111c */
[----:B--2-4-:R-:W-:Y:S05]  /*21e0*/  @!P0 BRA `(.L_x_65) ;  /* 0x00000008005c8947 */ /* 0x014fea0003800000 */
.L_x_81:
[----:B------:R-:W-:Y:S02]  /*21f0*/  UIADD3 UR9, UPT, UPT, UR9, 0x1, URZ ;  /* 0x0000000109097890 */ /* 0x000fe4000fffe0ff */
[----:B------:R-:W-:Y:S02]  /*2200*/  UIADD3 UR18, UPT, UPT, UR18, 0x40, URZ ;  /* 0x0000004012127890 */ /* 0x000fe4000fffe0ff */
[----:B------:R-:W-:-:S04]  /*2210*/  UISETP.NE.U32.AND UP0, UPT, UR9, 0x4, UPT ;  /* 0x000000040900788c */ /* 0x000fc8000bf05070 */
[----:B------:R-:W-:Y:S02]  /*2220*/  USEL UR5, URZ, 0x1, UP0 ;  /* 0x00000001ff057887 */ /* 0x000fe40008000000 */
[----:B------:R-:W-:Y:S02]  /*2230*/  USEL UR9, UR9, URZ, UP0 ;  /* 0x000000ff09097287 */ /* 0x000fe40008000000 */
[----:B-1----:R-:W-:Y:S02]  /*2240*/  UISETP.GE.AND UP0, UPT, UR18, UR29, UPT ;  /* 0x0000001d1200728c */ /* 0x002fe4000bf06270 */
[----:B------:R-:W-:-:S07]  /*2250*/  ULOP3.LUT UR4, UR4, UR5, URZ, 0x3c, !UPT ;  /* 0x0000000504047292 */ /* 0x000fce000f8e3cff */
[----:B------:R-:W-:Y:S05]  /*2260*/  BRA.U !UP0, `(.L_x_66) ;  /* 0xfffffff908ec7547 */ /* 0x000fea000b83ffff */
.L_x_59:
[----:B--2-4-:R-:W-:Y:S01]  /*2270*/  BAR.SYNC.DEFER_BLOCKING 0x0 ;  /* 0x0000000000007b1d */ /* 0x014fe20000010000 */
[----:B------:R-:W-:-:S05]  /*2280*/  IMAD.SHL.U32 R2, R0, 0x40, RZ ;  /* 0x0000004000027824 */ /* 0x000fca00078e00ff */
[----:B------:R-:W-:Y:S04]  /*2290*/  BSSY.RECONVERGENT B3, `(.L_x_67) ;  /* 0x0000004000037945 */ /* 0x000fe80003800200 */
[----:B------:R-:W-:Y:S05]  /*22a0*/  @P3 BRA `(.L_x_68) ;  /* 0x0000000000083947 */ /* 0x000fea0003800000 */
[----:B------:R-:W1:Y:S02]  /*22b0*/  SYNCS.CCTL.IV [UR8+0xc000] ;  /* 0x00c00000ff0079b1 */ /* 0x000e640008000008 */
[----:B-1----:R-:W1:Y:S02]  /*22c0*/  SYNCS.CCTL.IV [UR8+0xc020] ;  /* 0x00c02000ff0079b1 */ /* 0x002e640008000008 */
.L_x_68:
[----:B------:R-:W-:Y:S05]  /*22d0*/  BSYNC.RECONVERGENT B3 ;  /* 0x0000000000037941 */ /* 0x000fea0003800200 */
.L_x_67:
[----:B-1----:R-:W-:Y:S06]  /*22e0*/  BAR.SYNC.DEFER_BLOCKING 0x0 ;  /* 0x0000000000007b1d */ /* 0x002fec0000010000 */
[----:B------:R-:W-:Y:S04]  /*22f0*/  BSSY.RECONVERGENT B3, `(.L_x_69) ;  /* 0x0000004000037945 */ /* 0x000fe80003800200 */
[----:B------:R-:W-:Y:S05]  /*2300*/  @P3 BRA `(.L_x_70) ;  /* 0x0000000000083947 */ /* 0x000fea0003800000 */
[----:B------:R-:W1:Y:S02]  /*2310*/  SYNCS.CCTL.IV [UR8+0xc008] ;  /* 0x00c00800ff0079b1 */ /* 0x000e640008000008 */
[----:B-1----:R-:W1:Y:S02]  /*2320*/  SYNCS.CCTL.IV [UR8+0xc028] ;  /* 0x00c02800ff0079b1 */ /* 0x002e640008000008 */
.L_x_70:
[----:B------:R-:W-:Y:S05]  /*2330*/  BSYNC.RECONVERGENT B3 ;  /* 0x0000000000037941 */ /* 0x000fea0003800200 */
.L_x_69:
[----:B-1----:R-:W-:Y:S06]  /*2340*/  BAR.SYNC.DEFER_BLOCKING 0x0 ;  /* 0x0000000000007b1d */ /* 0x002fec0000010000 */
[----:B------:R-:W-:Y:S04]  /*2350*/  BSSY.RECONVERGENT B3, `(.L_x_71) ;  /* 0x0000004000037945 */ /* 0x000fe80003800200 */
[----:B------:R-:W-:Y:S05]  /*2360*/  @P3 BRA `(.L_x_72) ;  /* 0x0000000000083947 */ /* 0x000fea0003800000 */
[----:B------:R-:W1:Y:S02]  /*2370*/  SYNCS.CCTL.IV [UR8+0xc010] ;  /* 0x00c01000ff0079b1 */ /* 0x000e640008000008 */
[----:B-1----:R-:W1:Y:S02]  /*2380*/  SYNCS.CCTL.IV [UR8+0xc030] ;  /* 0x00c03000ff0079b1 */ /* 0x002e640008000008 */
.L_x_72:
[----:B------:R-:W-:Y:S05]  /*2390*/  BSYNC.RECONVERGENT B3 ;  /* 0x0000000000037941 */ /* 0x000fea0003800200 */
.L_x_71:
[----:B-1----:R-:W-:Y:S06]  /*23a0*/  BAR.SYNC.DEFER_BLOCKING 0x0 ;  /* 0x0000000000007b1d */ /* 0x002fec0000010000 */
[----:B------:R-:W-:Y:S04]  /*23b0*/  BSSY.RECONVERGENT B3, `(.L_x_73) ;  /* 0x0000004000037945 */ /* 0x000fe80003800200 */
[----:B------:R-:W-:Y:S05]  /*23c0*/  @P3 BRA `(.L_x_74) ;  /* 0x0000000000083947 */ /* 0x000fea0003800000 */
[----:B------:R-:W1:Y:S02]  /*23d0*/  SYNCS.CCTL.IV [UR8+0xc018] ;  /* 0x00c01800ff0079b1 */ /* 0x000e640008000008 */
[----:B-1----:R-:W1:Y:S02]  /*23e0*/  SYNCS.CCTL.IV [UR8+0xc038] ;  /* 0x00c03800ff0079b1 */ /* 0x002e640008000008 */
.L_x_74:
[----:B------:R-:W-:Y:S05]  /*23f0*/  BSYNC.RECONVERGENT B3 ;  /* 0x0000000000037941 */ /* 0x000fea0003800200 */
.L_x_73:
[----:B------:R-:W-:Y:S01]  /*2400*/  USHF.L.U32 UR22, UR22, 0x15, URZ ;  /* 0x0000001516167899 */ /* 0x000fe200080006ff */
[----:B------:R-:W-:Y:S01]  /*2410*/  IMAD.SHL.U32 R3, R0, 0x10, RZ ;  /* 0x0000001000037824 */ /* 0x000fe200078e00ff */
[----:B------:R-:W-:Y:S01]  /*2420*/  LOP3.LUT R2, R2, 0x1800, RZ, 0xc0, !PT ;  /* 0x0000180002027812 */ /* 0x000fe200078ec0ff */
[C---:B---3--:R-:W-:Y:S01]  /*2430*/  IMAD.SHL.U32 R4, R0.reuse, 0x4, RZ ;  /* 0x0000000400047824 */ /* 0x048fe200078e00ff */
[----:B------:R-:W-:Y:S01]  /*2440*/  ULOP3.LUT UR22, UR22, 0x600000, URZ, 0xc0, !UPT ;  /* 0x0060000016167892 */ /* 0x000fe2000f8ec0ff */
[----:B------:R-:W-:Y:S01]  /*2450*/  IMAD.SHL.U32 R0, R0, 0x80, RZ ;  /* 0x0000008000007824 */ /* 0x000fe200078e00ff */
[----:B------:R-:W-:Y:S02]  /*2460*/  LOP3.LUT R3, R2, 0x70, R3, 0xf8, !PT ;  /* 0x0000007002037812 */ /* 0x000fe400078ef803 */
[----:B------:R-:W-:Y:S01]  /*2470*/  ELECT P0, URZ, PT ;  /* 0x0000000000ff782f */ /* 0x000fe20003800000 */
[----:B------:R-:W-:Y:S01]  /*2480*/  UIADD3 UR22, UPT, UPT, UR23, UR22, URZ ;  /* 0x0000001617167290 */ /* 0x000fe2000fffe0ff */
[----:B------:R-:W-:Y:S01]  /*2490*/  LOP3.LUT R3, R3, 0x40, R4, 0x78, !PT ;  /* 0x0000004003037812 */ /* 0x000fe200078e7804 */
[----:B------:R-:W-:Y:S01]  /*24a0*/  UMOV UR9, UR14 ;  /* 0x0000000e00097c82 */ /* 0x000fe20008000000 */
[----:B------:R-:W-:Y:S01]  /*24b0*/  ISETP.LT.U32.AND P0, PT, R68, 0x20, P0 ;  /* 0x000000204400780c */ /* 0x000fe20000701070 */
[----:B------:R-:W-:Y:S01]  /*24c0*/  UMOV UR10, UR19 ;  /* 0x00000013000a7c82 */ /* 0x000fe20008000000 */
[----:B------:R-:W-:-:S04]  /*24d0*/  LOP3.LUT R0, R3, 0x780, R0, 0xf8, !PT ;  /* 0x0000078003007812 */ /* 0x000fc800078ef800 */
[----:B------:R-:W-:Y:S01]  /*24e0*/  LDTM.16dp32bit_t0_t15.x64 R4, tmem[UR22] ;  /* 0x00000016000479ee */ /* 0x000fe20008b00000 */
[----:B------:R-:W2:Y:S01]  /*24f0*/  LDTM.16dp32bit_t16_t31.x64 R4, tmem[UR22+0x40] ;  /* 0x00004016000479ee */ /* 0x000ea20008b20000 */
[C---:B------:R-:W-:Y:S01]  /*2500*/  LOP3.LUT R2, R0.reuse, 0x10, RZ, 0x3c, !PT ;  /* 0x0000001000027812 */ /* 0x040fe200078e3cff */
[----:B------:R-:W-:Y:S01]  /*2510*/  NOP ;  /* 0x0000000000007918 */ /* 0x000fe20000000000 */
[----:B------:R-:W-:-:S03]  /*2520*/  LOP3.LUT R3, R0, 0x20, RZ, 0x3c, !PT ;  /* 0x0000002000037812 */ /* 0x000fc600078e3cff */
[----:B--2---:R-:W-:Y:S01]  /*2530*/  VOTEU.ANY UP1, P0 ;  /* 0x0000000000ff7886 */ /* 0x004fe20000020100 */
[----:B------:R-:W-:Y:S01]  /*2540*/  VOTEU.ANY UP0, P0 ;  /* 0x0000000000ff7886 */ /* 0x000fe20000000100 */
[----:B------:R-:W-:Y:S02]  /*2550*/  F2FP.SATFINITE.E4M3.F32.PACK_AB_MERGE_C R6, R7, R6, RZ ;  /* 0x000000060706723e */ /* 0x000fe400048070ff */
[----:B------:R-:W-:Y:S02]  /*2560*/  F2FP.SATFINITE.E4M3.F32.PACK_AB_MERGE_C R10, R11, R10, RZ ;  /* 0x0000000a0b0a723e */ /* 0x000fe400048070ff */
[----:B------:R-:W-:Y:S02]  /*2570*/  F2FP.SATFINITE.E4M3.F32.PACK_AB_MERGE_C R14, R15, R14, RZ ;  /* 0x0000000e0f0e723e */ /* 0x000fe400048070ff */
[----:B------:R-:W-:Y:S02]  /*2580*/  F2FP.SATFINITE.E4M3.F32.PACK_AB_MERGE_C R7, R19, R18, RZ ;  /* 0x000000121307723e */ /* 0x000fe400048070ff */
[----:B------:R-:W-:-:S02]  /*2590*/  F2FP.SATFINITE.E4M3.F32.PACK_AB_MERGE_C R22, R23, R22, RZ ;  /* 0x000000161716723e */ /* 0x000fc400048070ff */
[----:B------:R-:W-:Y:S02]  /*25a0*/  F2FP.SATFINITE.E4M3.F32.PACK_AB_MERGE_C R26, R27, R26, RZ ;  /* 0x0000001a1b1a723e */ /* 0x000fe400048070ff */
        /* <DEDUP_REMOVED lines=10> */
[----:B------:R-:W-:-:S02]  /*2650*/  F2FP.SATFINITE.E4M3.F32.PACK_AB_MERGE_C R4, R5, R4, R6 ;  /* 0x000000040504723e */ /* 0x000fc40004807006 */
[----:B------:R-:W-:Y:S02]  /*2660*/  F2FP.SATFINITE.E4M3.F32.PACK_AB_MERGE_C R5, R9, R8, R10 ;  /* 0x000000080905723e */ /* 0x000fe4000480700a */
[----:B------:R-:W-:Y:S02]  /*2670*/  F2FP.SATFINITE.E4M3.F32.PACK_AB_MERGE_C R6, R13, R12, R14 ;  /* 0x0000000c0d06723e */ /* 0x000fe4000480700e */
[----:B------:R-:W-:Y:S02]  /*2680*/  F2FP.SATFINITE.E4M3.F32.PACK_AB_MERGE_C R7, R17, R16, R7 ;  /* 0x000000101107723e */ /* 0x000fe40004807007 */
[----:B------:R-:W-:Y:S02]  /*2690*/  F2FP.SATFINITE.E4M3.F32.PACK_AB_MERGE_C R20, R21, R20, R22 ;  /* 0x000000141514723e */ /* 0x000fe40004807016 */
[----:B------:R-:W-:Y:S01]  /*26a0*/  F2FP.SATFINITE.E4M3.F32.PACK_AB_MERGE_C R21, R25, R24, R26 ;  /* 0x000000181915723e */ /* 0x000fe2000480701a */
[----:B-1----:R1:W-:Y:S01]  /*26b0*/  STS.128 [R0+UR8], R4 ;  /* 0x0000000400007988 */ /* 0x0023e20008000c08 */
[----:B------:R-:W-:-:S02]  /*26c0*/  F2FP.SATFINITE.E4M3.F32.PACK_AB_MERGE_C R22, R29, R28, R30 ;  /* 0x0000001c1d16723e */ /* 0x000fc4000480701e */
[----:B------:R-:W-:Y:S02]  /*26d0*/  F2FP.SATFINITE.E4M3.F32.PACK_AB_MERGE_C R23, R33, R32, R23 ;  /* 0x000000202117723e */ /* 0x000fe40004807017 */
[----:B------:R-:W-:Y:S02]  /*26e0*/  F2FP.SATFINITE.E4M3.F32.PACK_AB_MERGE_C R36, R37, R36, R38 ;  /* 0x000000242524723e */ /* 0x000fe40004807026 */
[----:B------:R-:W-:Y:S01]  /*26f0*/  F2FP.SATFINITE.E4M3.F32.PACK_AB_MERGE_C R37, R41, R40, R42 ;  /* 0x000000282925723e */ /* 0x000fe2000480702a */
[----:B------:R1:W-:Y:S01]  /*2700*/  STS.128 [R2+UR8], R20 ;  /* 0x0000001402007988 */ /* 0x0003e20008000c08 */
[----:B------:R-:W-:Y:S02]  /*2710*/  F2FP.SATFINITE.E4M3.F32.PACK_AB_MERGE_C R38, R45, R44, R46 ;  /* 0x0000002c2d26723e */ /* 0x000fe4000480702e */
[----:B------:R-:W-:Y:S02]  /*2720*/  F2FP.SATFINITE.E4M3.F32.PACK_AB_MERGE_C R39, R49, R48, R50 ;  /* 0x000000303127723e */ /* 0x000fe40004807032 */
[----:B------:R-:W-:-:S02]  /*2730*/  F2FP.SATFINITE.E4M3.F32.PACK_AB_MERGE_C R52, R53, R52, R54 ;  /* 0x000000343534723e */ /* 0x000fc40004807036 */
[----:B------:R-:W-:Y:S01]  /*2740*/  F2FP.SATFINITE.E4M3.F32.PACK_AB_MERGE_C R53, R57, R56, R58 ;  /* 0x000000383935723e */ /* 0x000fe2000480703a */
[----:B------:R1:W-:Y:S01]  /*2750*/  STS.128 [R3+UR8], R36 ;  /* 0x0000002403007988 */ /* 0x0003e20008000c08 */
[----:B------:R-:W-:Y:S02]  /*2760*/  F2FP.SATFINITE.E4M3.F32.PACK_AB_MERGE_C R54, R61, R60, R62 ;  /* 0x0000003c3d36723e */ /* 0x000fe4000480703e */
[----:B------:R-:W-:Y:S02]  /*2770*/  F2FP.SATFINITE.E4M3.F32.PACK_AB_MERGE_C R55, R65, R64, R66 ;  /* 0x000000404137723e */ /* 0x000fe40004807042 */
[----:B------:R-:W-:-:S05]  /*2780*/  LOP3.LUT R8, R0, 0x30, RZ, 0x3c, !PT ;  /* 0x0000003000087812 */ /* 0x000fca00078e3cff */
[----:B------:R1:W-:Y:S01]  /*2790*/  STS.128 [R8+UR8], R52 ;  /* 0x0000003408007988 */ /* 0x0003e20008000c08 */
[----:B------:R2:W-:Y:S06]  /*27a0*/  MEMBAR.ALL.CTA ;  /* 0x0000000000007992 */ /* 0x0005ec0000008000 */
[----:B--2---:R-:W2:Y:S02]  /*27b0*/  FENCE.VIEW.ASYNC.S ;  /* 0x00000000000073c6 */ /* 0x004ea40000000000 */
[----:B--2---:R-:W-:Y:S06]  /*27c0*/  BAR.SYNC.DEFER_BLOCKING 0x0 ;  /* 0x0000000000007b1d */ /* 0x004fec0000010000 */
[----:B------:R1:W-:Y:S01]  /*27d0*/  @UP1 UTMASTG.2D [UR8], [UR20] ;  /* 0x00000008140013b5 */ /* 0x0003e20008008000 */
[----:B------:R0:W-:Y:S01]  /*27e0*/  UTMACMDFLUSH ;  /* 0x00000000000079b7 */ /* 0x0001e20000000000 */
[----:B------:R-:W-:-:S04]  /*27f0*/  DEPBAR.LE SB0, 0x0 ;  /* 0x000080000000791a */ /* 0x000fc80000000000 */
[----:B------:R-:W-:Y:S08]  /*2800*/  BAR.SYNC.DEFER_BLOCKING 0x0 ;  /* 0x0000000000007b1d */ /* 0x000ff00000010000 */
[----:B------:R-:W-:Y:S06]  /*2810*/  BAR.SYNC.DEFER_BLOCKING 0x0 ;  /* 0x0000000000007b1d */ /* 0x000fec0000010000 */
[----:B-1----:R-:W-:Y:S05]  /*2820*/  @P2 BRA `(.L_x_75) ;  /* 0x0000000000a02947 */ /* 0x002fea0003800000 */
[----:B------:R-:W1:Y:S01]  /*2830*/  S2UR UR5, SR_CgaCtaId ;  /* 0x00000000000579c3 */ /* 0x000e620000008800 */
[----:B------:R-:W-:Y:S01]  /*2840*/  NOP ;  /* 0x0000000000007918 */ /* 0x000fe20000000000 */
[----:B------:R-:W-:Y:S01]  /*2850*/  UMOV UR4, 0x50 ;  /* 0x0000005000047882 */ /* 0x000fe20000000000 */
[----:B------:R-:W-:Y:S02]  /*2860*/  IMAD.U32 R0, RZ, RZ, UR23 ;  /* 0x00000017ff007e24 */ /* 0x000fe4000f8e00ff */
[----:B------:R-:W-:Y:S02]  /*2870*/  IMAD.MOV.U32 R3, RZ, RZ, 0xf ;  /* 0x0000000fff037424 */ /* 0x000fe400078e00ff */
[----:B------:R-:W-:Y:S01]  /*2880*/  IMAD.MOV.U32 R7, RZ, RZ, 0x1 ;  /* 0x00000001ff077424 */ /* 0x000fe200078e00ff */
[----:B------:R-:W-:-:S04]  /*2890*/  LOP3.LUT R0, R0, 0xffff, RZ, 0xc0, !PT ;  /* 0x0000ffff00007812 */ /* 0x000fc800078ec0ff */
[----:B------:R-:W-:-:S05]  /*28a0*/  SHF.R.U32.HI R0, RZ, 0x5, R0 ;  /* 0x00000005ff007819 */ /* 0x000fca0000011600 */
[----:B------:R-:W-:Y:S01]  /*28b0*/  VIADD R2, R0, 0x10 ;  /* 0x0000001000027836 */ /* 0x000fe20000000000 */
[----:B------:R-:W-:Y:S01]  /*28c0*/  SHF.L.U32 R0, R3, R0, RZ ;  /* 0x0000000003007219 */ /* 0x000fe200000006ff */
[----:B-1----:R-:W-:-:S03]  /*28d0*/  ULEA UR6, UR5, UR4, 0x18 ;  /* 0x0000000405067291 */ /* 0x002fc6000f8ec0ff */
[----:B------:R-:W-:-:S04]  /*28e0*/  SHF.L.U32 R3, R7, R2, RZ ;  /* 0x0000000207037219 */ /* 0x000fc800000006ff */
[----:B------:R-:W-:Y:S02]  /*28f0*/  LOP3.LUT R0, R3, R0, RZ, 0xfc, !PT ;  /* 0x0000000003007212 */ /* 0x000fe400078efcff */
[----:B------:R-:W1:Y:S02]  /*2900*/  LDS R5, [UR6] ;  /* 0x00000006ff057984 */ /* 0x000e640008000800 */
[C---:B------:R-:W-:Y:S02]  /*2910*/  LOP3.LUT R2, R0.reuse, 0xffff, RZ, 0xc0, !PT ;  /* 0x0000ffff00027812 */ /* 0x040fe400078ec0ff */
[----:B-1----:R-:W-:-:S04]  /*2920*/  LOP3.LUT R3, R0, 0xffff, R5, 0x80, !PT ;  /* 0x0000ffff00037812 */ /* 0x002fc800078e8005 */
[----:B------:R-:W-:-:S13]  /*2930*/  ISETP.NE.AND P0, PT, R3, R2, PT ;  /* 0x000000020300720c */ /* 0x000fda0003f05270 */
[----:B------:R-:W-:Y:S05]  /*2940*/  @P0 BRA `(.L_x_76) ;  /* 0x0000000000500947 */ /* 0x000fea0003800000 */
[----:B------:R-:W-:Y:S02]  /*2950*/  SHF.R.U32.HI R5, RZ, 0x10, R5 ;  /* 0x00000010ff057819 */ /* 0x000fe40000011605 */
[----:B------:R-:W-:-:S04]  /*2960*/  SHF.R.U32.HI R2, RZ, 0x10, R0 ;  /* 0x00000010ff027819 */ /* 0x000fc80000011600 */
[----:B------:R-:W-:-:S04]  /*2970*/  LOP3.LUT R5, R5, R2, RZ, 0xc0, !PT ;  /* 0x0000000205057212 */ /* 0x000fc800078ec0ff */
[----:B------:R-:W-:-:S13]  /*2980*/  ISETP.NE.AND P0, PT, R5, R2, PT ;  /* 0x000000020500720c */ /* 0x000fda0003f05270 */
[----:B------:R-:W-:Y:S05]  /*2990*/  @P0 BRA `(.L_x_77) ;  /* 0x0000000000300947 */ /* 0x000fea0003800000 */
[----:B------:R-:W-:Y:S01]  /*29a0*/  R2UR UR4, R0 ;  /* 0x00000000000472ca */ /* 0x000fe200000e0000 */
[----:B------:R-:W-:Y:S01]  /*29b0*/  VOTEU.ANY UR5, UPT, PT ;  /* 0x0000000000057886 */ /* 0x000fe200038e0100 */
[----:B------:R-:W1:Y:S01]  /*29c0*/  S2R R0, SR_LANEID ;  /* 0x0000000000007919 */ /* 0x000e620000000000 */
[----:B------:R-:W-:-:S10]  /*29d0*/  UFLO.U32 UR5, UR5 ;  /* 0x00000005000572bd */ /* 0x000fd400080e0000 */
[----:B------:R-:W-:-:S06]  /*29e0*/  ULOP3.LUT UR4, URZ, UR4, URZ, 0x33, !UPT ;  /* 0x00000004ff047292 */ /* 0x000fcc000f8e33ff */
[----:B------:R-:W-:-:S04]  /*29f0*/  IMAD.U32 R2, RZ, RZ, UR4 ;  /* 0x00000004ff027e24 */ /* 0x000fc8000f8e00ff */
[----:B------:R-:W2:Y:S02]  /*2a00*/  REDUX UR7, R2 ;  /* 0x00000000020773c4 */ /* 0x000ea40000000000 */
[----:B------:R3:W-:Y:S01]  /*2a10*/  UTCATOMSWS.AND URZ, UR4 ;  /* 0x0000000400ff79e3 */ /* 0x0007e20008000000 */
[----:B-1----:R-:W-:Y:S01]  /*2a20*/  ISETP.EQ.U32.AND P0, PT, R0, UR5, PT ;  /* 0x0000000500007c0c */ /* 0x002fe2000bf02070 */
[----:B--2---:R-:W-:-:S12]  /*2a30*/  IMAD.U32 R0, RZ, RZ, UR7 ;  /* 0x00000007ff007e24 */ /* 0x004fd8000f8e00ff */
[----:B------:R3:W-:Y:S01]  /*2a40*/  @P0 ATOMS.AND RZ, [UR6], R0 ;  /* 0x00000000ffff098c */ /* 0x0007e2000a800006 */
[----:B------:R-:W-:Y:S05]  /*2a50*/  BRA `(.L_x_75) ;  /* 0x0000000000147947 */ /* 0x000fea0003800000 */
.L_x_77:
[----:B------:R-:W-:-:S07]  /*2a60*/  MOV R2, 0x2a80 ;  /* 0x00002a8000027802 */ /* 0x000fce0000000f00 */
[----:B------:R-:W-:Y:S05]  /*2a70*/  CALL.REL.NOINC `($__internal_0_$__cuda_sm10x_tcgen05_guardrail_trap_col_being_dealloced_not_returned_by_alloc) ;  /* 0x0000000000447944 */ /* 0x000fea0003c00000 */
[----:B------:R-:W-:Y:S05]  /*2a80*/  BRA `(.L_x_75) ;  /* 0x0000000000087947 */ /* 0x000fea0003800000 */
.L_x_76:
[----:B------:R-:W-:-:S07]  /*2a90*/  MOV R2, 0x2ab0 ;  /* 0x00002ab000027802 */ /* 0x000fce0000000f00 */
[----:B------:R-:W-:Y:S05]  /*2aa0*/  CALL.REL.NOINC `($__internal_2_$__cuda_sm10x_tcgen05_guardrail_trap_unallocated_columns_being_dealloced) ;  /* 0x0000000000507944 */ /* 0x000fea0003c00000 */
.L_x_75:
[----:B------:R-:W-:Y:S01]  /*2ab0*/  NOP ;  /* 0x0000000000007918 */ /* 0x000fe20000000000 */
[----:B---3--:R-:W-:Y:S05]  /*2ac0*/  EXIT ;  /* 0x000000000000794d */ /* 0x008fea0003800000 */
.L_x_60:
[----:B------:R-:W1:Y:S02]  /*2ad0*/  SYNCS.PHASECHK.TRANS64.TRYWAIT P0, [UR8+0xc000], RZ ;  /* 0x00c000ffff0075a7 */ /* 0x000e640008001108 */
[----:B-1----:R-:W-:Y:S05]  /*2ae0*/  @!P0 BRA `(.L_x_60) ;  /* 0xfffffffc00f88947 */ /* 0x002fea000383ffff */
[----:B------:R-:W-:Y:S05]  /*2af0*/  BRA `(.L_x_78) ;  /* 0xfffffff0002c7947 */ /* 0x000fea000383ffff */
.L_x_62:
[----:B------:R-:W1:Y:S02]  /*2b00*/  SYNCS.PHASECHK.TRANS64.TRYWAIT P1, [UR8+0xc020], RZ ;  /* 0x00c020ffff0075a7 */ /* 0x000e640008021108 */
[----:B-1----:R-:W-:Y:S05]  /*2b10*/  @!P1 BRA `(.L_x_62) ;  /* 0xfffffffc00f89947 */ /* 0x002fea000383ffff */
[----:B------:R-:W-:Y:S05]  /*2b20*/  BRA `(.L_x_79) ;  /* 0xfffffff000a87947 */ /* 0x000fea000383ffff */
.L_x_63:
[----:B------:R-:W2:Y:S02]  /*2b30*/  SYNCS.PHASECHK.TRANS64.TRYWAIT P0, [UR28+0xc000], R2 ;  /* 0x00c00002ff0075a7 */ /* 0x000ea4000800111c */
[----:B--2---:R-:W-:Y:S05]  /*2b40*/  @!P0 BRA `(.L_x_63) ;  /* 0xfffffffc00f88947 */ /* 0x004fea000383ffff */
[----:B------:R-:W-:Y:S05]  /*2b50*/  BRA `(.L_x_80) ;  /* 0xfffffff400287947 */ /* 0x000fea000383ffff */
.L_x_65:
[----:B------:R-:W2:Y:S02]  /*2b60*/  SYNCS.PHASECHK.TRANS64.TRYWAIT P0, [UR28+0xc020], R2 ;  /* 0x00c02002ff0075a7 */ /* 0x000ea4000800111c */
[----:B--2---:R-:W-:Y:S05]  /*2b70*/  @!P0 BRA `(.L_x_65) ;  /* 0xfffffffc00f88947 */ /* 0x004fea000383ffff */
[----:B------:R-:W-:Y:S05]  /*2b80*/  BRA `(.L_x_81) ;  /* 0xfffffff400987947 */ /* 0x000fea000383ffff */
        .weak           $__internal_0_$__cuda_sm10x_tcgen05_guardrail_trap_col_being_dealloced_not_returned_by_alloc
        .type           $__internal_0_$__cuda_sm10x_tcgen05_guardrail_trap_col_being_dealloced_not_returned_by_alloc,@function
        .size           $__internal_0_$__cuda_sm10x_tcgen05_guardrail_trap_col_being_dealloced_not_returned_by_alloc,($__internal_1_$__cuda_sm10x_tcgen05_guardrail_trap_phase_invalid_during_alloc - $__internal_0_$__cuda_sm10x_tcgen05_guardrail_trap_col_being_dealloced_not_returned_by_alloc)
$__internal_0_$__cuda_sm10x_tcgen05_guardrail_trap_col_being_dealloced_not_returned_by_alloc:
[----:B------:R-:W-:Y:S05]  /*2b90*/  BPT.TRAP 0x1 ;  /* 0x000000040000795c */ /* 0x000fea0000300000 */
[----:B------:R-:W-:-:S04]  /*2ba0*/  IMAD.MOV.U32 R3, RZ, RZ, 0x0 ;  /* 0x00000000ff037424 */ /* 0x000fc800078e00ff */
[----:B------:R-:W-:Y:S05]  /*2bb0*/  RET.REL.NODEC R2 `(gluon_tcgen05) ;  /* 0xffffffd402107950 */ /* 0x000fea0003c3ffff */
        .weak           $__internal_1_$__cuda_sm10x_tcgen05_guardrail_trap_phase_invalid_during_alloc
        .type           $__internal_1_$__cuda_sm10x_tcgen05_guardrail_trap_phase_invalid_during_alloc,@function
        .size           $__internal_1_$__cuda_sm10x_tcgen05_guardrail_trap_phase_invalid_during_alloc,($__internal_2_$__cuda_sm10x_tcgen05_guardrail_trap_unallocated_columns_being_dealloced - $__internal_1_$__cuda_sm10x_tcgen05_guardrail_trap_phase_invalid_during_alloc)
$__internal_1_$__cuda_sm10x_tcgen05_guardrail_trap_phase_invalid_during_alloc:
[----:B------:R-:W-:Y:S05]  /*2bc0*/  BPT.TRAP 0x1 ;  /* 0x000000040000795c */ /* 0x000fea0000300000 */
[----:B------:R-:W-:-:S04]  /*2bd0*/  IMAD.MOV.U32 R3, RZ, RZ, 0x0 ;  /* 0x00000000ff037424 */ /* 0x000fc800078e00ff */
[----:B------:R-:W-:Y:S05]  /*2be0*/  RET.REL.NODEC R2 `(gluon_tcgen05) ;  /* 0xffffffd402047950 */ /* 0x000fea0003c3ffff */
        .weak           $__internal_2_$__cuda_sm10x_tcgen05_guardrail_trap_unallocated_columns_being_dealloced
        .type           $__internal_2_$__cuda_sm10x_tcgen05_guardrail_trap_unallocated_columns_being_dealloced,@function
        .size           $__internal_2_$__cuda_sm10x_tcgen05_guardrail_trap_unallocated_columns_being_dealloced,(.L_x_85 - $__internal_2_$__cuda_sm10x_tcgen05_guardrail_trap_unallocated_columns_being_dealloced)
$__internal_2_$__cuda_sm10x_tcgen05_guardrail_trap_unallocated_columns_being_dealloced:
[----:B------:R-:W-:Y:S05]  /*2bf0*/  BPT.TRAP 0x1 ;  /* 0x000000040000795c */ /* 0x000fea0000300000 */
[----:B------:R-:W-:-:S04]  /*2c00*/  IMAD.MOV.U32 R3, RZ, RZ, 0x0 ;  /* 0x00000000ff037424 */ /* 0x000fc800078e00ff */
[----:B------:R-:W-:Y:S05]  /*2c10*/  RET.REL.NODEC R2 `(gluon_tcgen05) ;  /* 0xffffffd002f87950 */ /* 0x000fea0003c3ffff */
.L_x_82:
[----:B------:R-:W-:-:S00]  /*2c20*/  BRA `(.L_x_82) ;  /* 0xfffffffc00fc7947 */ /* 0x000fc0000383ffff */
[----:B------:R-:W-:-:S00]  /*2c30*/  NOP ;  /* 0x0000000000007918 */ /* 0x000fc00000000000 */
        /* <DEDUP_REMOVED lines=12> */
.L_x_85:


//--------------------- .nv.shared.gluon_tcgen05  --------------------------
	.section	.nv.shared.gluon_tcgen05,"aw",@nobits
	.sectionflags	@""
	.align	16
	.zero		1024


//--------------------- .nv.shared.reserved.0     --------------------------
	.section	.nv.shared.reserved.0,"aw",@nobits
	.align	8
	.weak		__nv_reservedSMEM_offset_0_alias
	.size		__nv_reservedSMEM_offset_0_alias, 0, 64
	.other		__nv_reservedSMEM_offset_0_alias,@"STO_CUDA_RESERVED_SHARED STV_DEFAULT"
__nv_reservedSMEM_offset_0_alias:
	.zero		0
.nv.shared.reserved.0:
	.zero		64
	.weak		__nv_reservedSMEM_allocation_phase
	.type		__nv_reservedSMEM_allocation_phase,@object
	.size		__nv_reservedSMEM_allocation_phase,(.L_0 - __nv_reservedSMEM_allocation_phase)
__nv_reservedSMEM_allocation_phase:
	.zero		1
.L_0:
	.zero		7
	.weak		__nv_reservedSMEM_devtool_atexit_pc
	.type		__nv_reservedSMEM_devtool_atexit_pc,@object
	.size		__nv_reservedSMEM_devtool_atexit_pc,(__nv_reservedSMEM_allocation_mask - __nv_reservedSMEM_devtool_atexit_pc)
__nv_reservedSMEM_devtool_atexit_pc:
	.zero		8
	.weak		__nv_reservedSMEM_allocation_mask
	.type		__nv_reservedSMEM_allocation_mask,@object
	.size		__nv_reservedSMEM_allocation_mask,(.L_2 - __nv_reservedSMEM_allocation_mask)
__nv_reservedSMEM_allocation_mask:
	.zero		4
.L_2:


//--------------------- .nv.constant0.gluon_tcgen05 --------------------------
	.section	.nv.constant0.gluon_tcgen05,"a",@progbits
	.sectionflags	@""
	.align	4
.nv.constant0.gluon_tcgen05:
	.zero		976


//--------------------- SYMBOLS --------------------------

	.type		.nv.reservedSmem.offset0,@object
	.size		.nv.reservedSmem.offset0,0x4
	.type		.nv.reservedSmem.cap,@object
	.size		.nv.reservedSmem.cap,0x4
